	.target	sm_90a

	.elftype	@"ET_EXEC"


//--------------------- .note.nv.tkinfo           --------------------------
	.section	.note.nv.tkinfo,"",@"SHT_NOTE"
	.sectionflags	@"SHF_NOTE_NV_TKINFO"
	.tkinfo
        /*0018*/ 	.word	0x00000002
        /*0030*/ 	.string	""
        /*0030*/ 	.string	"ptxas"
        /*0030*/ 	.string	"Cuda compilation tools, release 13.0, V13.0.88"
        /*0030*/ 	.string	"Build cuda_13.0.r13.0/compiler.36424714_0"
        /*0030*/ 	.string	"-v  -suppress-debug-info  -lineinfo  -arch sm_90a "



//--------------------- .note.nv.cuinfo           --------------------------
	.section	.note.nv.cuinfo,"",@"SHT_NOTE"
	.sectionflags	@"SHF_NOTE_NV_CUINFO"
        /*0018*/ 	.short	0x0002
        /*001a*/ 	.short	0x005a
        /*001c*/ 	.short	0x0082
	.zero		2


//--------------------- .nv.info                  --------------------------
	.section	.nv.info,"",@"SHT_CUDA_INFO"
	.align	4


	//----- nvinfo : EIATTR_REGCOUNT
	.align		4
        /*0000*/ 	.byte	0x04, 0x2f
        /*0002*/ 	.short	(.L_1 - .L_0)
	.align		4
.L_0:
        /*0004*/ 	.word	index@(matmul_kernel)
        /*0008*/ 	.word	0x00000040


	//----- nvinfo : EIATTR_FRAME_SIZE
	.align		4
.L_1:
        /*000c*/ 	.byte	0x04, 0x11
        /*000e*/ 	.short	(.L_3 - .L_2)
	.align		4
.L_2:
        /*0010*/ 	.word	index@(matmul_kernel)
        /*0014*/ 	.word	0x00000000


	//----- nvinfo : EIATTR_MIN_STACK_SIZE
	.align		4
.L_3:
        /*0018*/ 	.byte	0x04, 0x12
        /*001a*/ 	.short	(.L_5 - .L_4)
	.align		4
.L_4:
        /*001c*/ 	.word	index@(matmul_kernel)
        /*0020*/ 	.word	0x00000000
.L_5:


//--------------------- .nv.compat                --------------------------
	.section	.nv.compat,"",@"SHT_CUDA_COMPAT_INFO"
	.align	4
        /*0000*/ 	.byte	0x02, 0x09, 0x01, 0x00, 0x02, 0x02, 0x01, 0x00, 0x02, 0x05, 0x05, 0x00, 0x03, 0x07, 0x01, 0x01
        /*0010*/ 	.byte	0x02, 0x03, 0x00, 0x00, 0x02, 0x06, 0x01, 0x00, 0x04, 0x0b, 0x08, 0x00, 0x00, 0x00, 0x00, 0x00
        /*0020*/ 	.byte	0x00, 0x00, 0x00, 0x00


//--------------------- .nv.info.matmul_kernel    --------------------------
	.section	.nv.info.matmul_kernel,"",@"SHT_CUDA_INFO"
	.sectionflags	@""
	.align	4


	//----- nvinfo : EIATTR_CUDA_API_VERSION
	.align		4
        /*0000*/ 	.byte	0x04, 0x37
        /*0002*/ 	.short	(.L_7 - .L_6)
.L_6:
        /*0004*/ 	.word	0x00000082


	//----- nvinfo : EIATTR_KPARAM_INFO
	.align		4
.L_7:
        /*0008*/ 	.byte	0x04, 0x17
        /*000a*/ 	.short	(.L_9 - .L_8)
.L_8:
        /*000c*/ 	.word	0x00000000
        /*0010*/ 	.short	0x000d
        /*0012*/ 	.short	0x0048
        /*0014*/ 	.byte	0x00, 0xf4, 0x21, 0x00


	//----- nvinfo : EIATTR_KPARAM_INFO
	.align		4
.L_9:
        /*0018*/ 	.byte	0x04, 0x17
        /*001a*/ 	.short	(.L_11 - .L_10)
.L_10:
        /*001c*/ 	.word	0x00000000
        /*0020*/ 	.short	0x000c
        /*0022*/ 	.short	0x0040
        /*0024*/ 	.byte	0x00, 0xf4, 0x21, 0x00


	//----- nvinfo : EIATTR_KPARAM_INFO
	.align		4
.L_11:
        /*0028*/ 	.byte	0x04, 0x17
        /*002a*/ 	.short	(.L_13 - .L_12)
.L_12:
        /*002c*/ 	.word	0x00000000
        /*0030*/ 	.short	0x000b
        /*0032*/ 	.short	0x0038
        /*0034*/ 	.byte	0x00, 0xf0, 0x11, 0x00


	//----- nvinfo : EIATTR_KPARAM_INFO
	.align		4
.L_13:
        /*0038*/ 	.byte	0x04, 0x17
        /*003a*/ 	.short	(.L_15 - .L_14)
.L_14:
        /*003c*/ 	.word	0x00000000
        /*0040*/ 	.short	0x000a
        /*0042*/ 	.short	0x0034
        /*0044*/ 	.byte	0x00, 0xf0, 0x11, 0x00


	//----- nvinfo : EIATTR_KPARAM_INFO
	.align		4
.L_15:
        /*0048*/ 	.byte	0x04, 0x17
        /*004a*/ 	.short	(.L_17 - .L_16)
.L_16:
        /*004c*/ 	.word	0x00000000
        /*0050*/ 	.short	0x0009
        /*0052*/ 	.short	0x0030
        /*0054*/ 	.byte	0x00, 0xf0, 0x11, 0x00


	//----- nvinfo : EIATTR_KPARAM_INFO
	.align		4
.L_17:
        /*0058*/ 	.byte	0x04, 0x17
        /*005a*/ 	.short	(.L_19 - .L_18)
.L_18:
        /*005c*/ 	.word	0x00000000
        /*0060*/ 	.short	0x0008
        /*0062*/ 	.short	0x002c
        /*0064*/ 	.byte	0x00, 0xf0, 0x11, 0x00


	//----- nvinfo : EIATTR_KPARAM_INFO
	.align		4
.L_19:
        /*0068*/ 	.byte	0x04, 0x17
        /*006a*/ 	.short	(.L_21 - .L_20)
.L_20:
        /*006c*/ 	.word	0x00000000
        /*0070*/ 	.short	0x0007
        /*0072*/ 	.short	0x0028
        /*0074*/ 	.byte	0x00, 0xf0, 0x11, 0x00


	//----- nvinfo : EIATTR_KPARAM_INFO
	.align		4
.L_21:
        /*0078*/ 	.byte	0x04, 0x17
        /*007a*/ 	.short	(.L_23 - .L_22)
.L_22:
        /*007c*/ 	.word	0x00000000
        /*0080*/ 	.short	0x0006
        /*0082*/ 	.short	0x0024
        /*0084*/ 	.byte	0x00, 0xf0, 0x11, 0x00


	//----- nvinfo : EIATTR_KPARAM_INFO
	.align		4
.L_23:
        /*0088*/ 	.byte	0x04, 0x17
        /*008a*/ 	.short	(.L_25 - .L_24)
.L_24:
        /*008c*/ 	.word	0x00000000
        /*0090*/ 	.short	0x0005
        /*0092*/ 	.short	0x0020
        /*0094*/ 	.byte	0x00, 0xf0, 0x11, 0x00


	//----- nvinfo : EIATTR_KPARAM_INFO
	.align		4
.L_25:
        /*0098*/ 	.byte	0x04, 0x17
        /*009a*/ 	.short	(.L_27 - .L_26)
.L_26:
        /*009c*/ 	.word	0x00000000
        /*00a0*/ 	.short	0x0004
        /*00a2*/ 	.short	0x001c
        /*00a4*/ 	.byte	0x00, 0xf0, 0x11, 0x00


	//----- nvinfo : EIATTR_KPARAM_INFO
	.align		4
.L_27:
        /*00a8*/ 	.byte	0x04, 0x17
        /*00aa*/ 	.short	(.L_29 - .L_28)
.L_28:
        /*00ac*/ 	.word	0x00000000
        /*00b0*/ 	.short	0x0003
        /*00b2*/ 	.short	0x0018
        /*00b4*/ 	.byte	0x00, 0xf0, 0x11, 0x00


	//----- nvinfo : EIATTR_KPARAM_INFO
	.align		4
.L_29:
        /*00b8*/ 	.byte	0x04, 0x17
        /*00ba*/ 	.short	(.L_31 - .L_30)
.L_30:
        /*00bc*/ 	.word	0x00000000
        /*00c0*/ 	.short	0x0002
        /*00c2*/ 	.short	0x0010
        /*00c4*/ 	.byte	0x00, 0xf4, 0x21, 0x00


	//----- nvinfo : EIATTR_KPARAM_INFO
	.align		4
.L_31:
        /*00c8*/ 	.byte	0x04, 0x17
        /*00ca*/ 	.short	(.L_33 - .L_32)
.L_32:
        /*00cc*/ 	.word	0x00000000
        /*00d0*/ 	.short	0x0001
        /*00d2*/ 	.short	0x0008
        /*00d4*/ 	.byte	0x00, 0xf4, 0x21, 0x00


	//----- nvinfo : EIATTR_KPARAM_INFO
	.align		4
.L_33:
        /*00d8*/ 	.byte	0x04, 0x17
        /*00da*/ 	.short	(.L_35 - .L_34)
.L_34:
        /*00dc*/ 	.word	0x00000000
        /*00e0*/ 	.short	0x0000
        /*00e2*/ 	.short	0x0000
        /*00e4*/ 	.byte	0x00, 0xf4, 0x21, 0x00


	//----- nvinfo : EIATTR_SPARSE_MMA_MASK
	.align		4
.L_35:
        /*00e8*/ 	.byte	0x03, 0x50
        /*00ea*/ 	.short	0x0000


	//----- nvinfo : EIATTR_MAXREG_COUNT
	.align		4
        /*00ec*/ 	.byte	0x03, 0x1b
        /*00ee*/ 	.short	0x00ff


	//----- nvinfo : EIATTR_NUM_BARRIERS
	.align		4
        /*00f0*/ 	.byte	0x02, 0x4c
        /*00f2*/ 	.byte	0x01
	.zero		1


	//----- nvinfo : EIATTR_MERCURY_ISA_VERSION
	.align		4
        /*00f4*/ 	.byte	0x03, 0x5f
        /*00f6*/ 	.short	0x0101


	//----- nvinfo : EIATTR_EXIT_INSTR_OFFSETS
	.align		4
        /*00f8*/ 	.byte	0x04, 0x1c
        /*00fa*/ 	.short	(.L_37 - .L_36)


	//   ....[0]....
.L_36:
        /*00fc*/ 	.word	0x00001cc0


	//   ....[1]....
        /*0100*/ 	.word	0x00001cf0


	//----- nvinfo : EIATTR_REQNTID
	.align		4
.L_37:
        /*0104*/ 	.byte	0x04, 0x10
        /*0106*/ 	.short	(.L_39 - .L_38)
.L_38:
        /*0108*/ 	.word	0x00000080
        /*010c*/ 	.word	0x00000001
        /*0110*/ 	.word	0x00000001


	//----- nvinfo : EIATTR_CBANK_PARAM_SIZE
	.align		4
.L_39:
        /*0114*/ 	.byte	0x03, 0x19
        /*0116*/ 	.short	0x0050


	//----- nvinfo : EIATTR_PARAM_CBANK
	.align		4
        /*0118*/ 	.byte	0x04, 0x0a
        /*011a*/ 	.short	(.L_41 - .L_40)
	.align		4
.L_40:
        /*011c*/ 	.word	index@(.nv.constant0.matmul_kernel)
        /*0120*/ 	.short	0x0210
        /*0122*/ 	.short	0x0050


	//----- nvinfo : EIATTR_SW_WAR
	.align		4
.L_41:
        /*0124*/ 	.byte	0x04, 0x36
        /*0126*/ 	.short	(.L_43 - .L_42)
.L_42:
        /*0128*/ 	.word	0x00000008
.L_43:


//--------------------- .nv.callgraph             --------------------------
	.section	.nv.callgraph,"",@"SHT_CUDA_CALLGRAPH"
	.align	4
	.sectionentsize	8
	.align		4
        /*0000*/ 	.word	0x00000000
	.align		4
        /*0004*/ 	.word	0xffffffff
	.align		4
        /*0008*/ 	.word	0x00000000
	.align		4
        /*000c*/ 	.word	0xfffffffe
	.align		4
        /*0010*/ 	.word	0x00000000
	.align		4
        /*0014*/ 	.word	0xfffffffd
	.align		4
        /*0018*/ 	.word	0x00000000
	.align		4
        /*001c*/ 	.word	0xfffffffc


//--------------------- .text.matmul_kernel       --------------------------
	.section	.text.matmul_kernel,"ax",@progbits
	.align	128
        .global         matmul_kernel
        .type           matmul_kernel,@function
        .size           matmul_kernel,(.L_x_3 - matmul_kernel)
        .other          matmul_kernel,@"STO_CUDA_ENTRY STV_DEFAULT"
matmul_kernel:
.text.matmul_kernel:
[----:B------:R-:W-:Y:S08]  /*0000*/  LDC R1, c[0x0][0x28] ;  /* 0x00000a00ff017b82 */ /* 0x000ff00000000800 */
[----:B------:R-:W0:Y:S01]  /*0010*/  LDC.64 R14, c[0x0][0x228] ;  /* 0x00008a00ff0e7b82 */ /* 0x000e220000000a00 */
[----:B------:R-:W1:Y:S01]  /*0020*/  S2R R5, SR_CTAID.X ;  /* 0x0000000000057919 */ /* 0x000e620000002500 */
[----:B------:R-:W-:Y:S01]  /*0030*/  UMOV UR4, 0x400 ;  /* 0x0000040000047882 */ /* 0x000fe20000000000 */
[----:B------:R-:W-:Y:S01]  /*0040*/  ULDC.64 UR6, c[0x0][0x208] ;  /* 0x0000820000067ab9 */ /* 0x000fe20000000a00 */
[----:B------:R-:W2:Y:S04]  /*0050*/  S2R R56, SR_TID.X ;  /* 0x0000000000387919 */ /* 0x000ea80000002100 */
[----:B------:R-:W3:Y:S08]  /*0060*/  LDC R12, c[0x0][0x230] ;  /* 0x00008c00ff0c7b82 */ /* 0x000ef00000000800 */
[----:B------:R-:W4:Y:S01]  /*0070*/  S2UR UR5, SR_CgaCtaId ;  /* 0x00000000000579c3 */ /* 0x000f220000008800 */
[----:B0-----:R-:W-:-:S05]  /*0080*/  VIADD R0, R15, 0x1f ;  /* 0x0000001f0f007836 */ /* 0x001fca0000000000 */
[----:B------:R-:W-:Y:S01]  /*0090*/  SHF.R.S32.HI R3, RZ, 0x1f, R0 ;  /* 0x0000001fff037819 */ /* 0x000fe20000011400 */
[----:B---3--:R-:W-:-:S03]  /*00a0*/  VIADD R12, R12, 0x1f ;  /* 0x0000001f0c0c7836 */ /* 0x008fc60000000000 */
[----:B------:R-:W-:Y:S02]  /*00b0*/  LEA.HI R3, R3, R0, RZ, 0x5 ;  /* 0x0000000003037211 */ /* 0x000fe400078f28ff */
[----:B-1----:R-:W-:Y:S02]  /*00c0*/  IABS R8, R5 ;  /* 0x0000000500087213 */ /* 0x002fe40000000000 */
[----:B------:R-:W-:Y:S02]  /*00d0*/  SHF.R.S32.HI R3, RZ, 0x5, R3 ;  /* 0x00000005ff037819 */ /* 0x000fe40000011403 */
[C---:B--2---:R-:W-:Y:S01]  /*00e0*/  LOP3.LUT R55, R56.reuse, 0xf, RZ, 0xc0, !PT ;  /* 0x0000000f38377812 */ /* 0x044fe200078ec0ff */
[----:B----4-:R-:W-:Y:S01]  /*00f0*/  ULEA UR4, UR5, UR4, 0x18 ;  /* 0x0000000405047291 */ /* 0x010fe2000f8ec03f */
[----:B------:R-:W-:Y:S01]  /*0100*/  SHF.R.U32.HI R54, RZ, 0x4, R56 ;  /* 0x00000004ff367819 */ /* 0x000fe20000011638 */
[----:B------:R-:W-:Y:S01]  /*0110*/  IMAD.SHL.U32 R4, R3, 0x8, RZ ;  /* 0x0000000803047824 */ /* 0x000fe200078e00ff */
[----:B------:R-:W-:-:S02]  /*0120*/  LOP3.LUT R53, R56, 0x1f, RZ, 0xc0, !PT ;  /* 0x0000001f38357812 */ /* 0x000fc400078ec0ff */
[----:B------:R-:W-:Y:S02]  /*0130*/  SGXT.U32 R54, R54, 0x3 ;  /* 0x000000033636781a */ /* 0x000fe40000000000 */
[-C--:B------:R-:W-:Y:S02]  /*0140*/  IABS R7, R4.reuse ;  /* 0x0000000400077213 */ /* 0x080fe40000000000 */
[----:B------:R-:W-:Y:S02]  /*0150*/  IABS R10, R4 ;  /* 0x00000004000a7213 */ /* 0x000fe40000000000 */
[----:B------:R-:W0:Y:S08]  /*0160*/  I2F.RP R0, R7 ;  /* 0x0000000700007306 */ /* 0x000e300000209400 */
[----:B0-----:R-:W0:Y:S02]  /*0170*/  MUFU.RCP R0, R0 ;  /* 0x0000000000007308 */ /* 0x001e240000001000 */
[----:B0-----:R-:W-:-:S02]  /*0180*/  VIADD R2, R0, 0xffffffe ;  /* 0x0ffffffe00027836 */ /* 0x001fc40000000000 */
[----:B------:R-:W-:-:S04]  /*0190*/  IMAD.MOV R0, RZ, RZ, -R10 ;  /* 0x000000ffff007224 */ /* 0x000fc800078e0a0a */
[----:B------:R0:W1:Y:S02]  /*01a0*/  F2I.FTZ.U32.TRUNC.NTZ R3, R2 ;  /* 0x0000000200037305 */ /* 0x000064000021f000 */
[----:B0-----:R-:W-:Y:S02]  /*01b0*/  IMAD.MOV.U32 R2, RZ, RZ, RZ ;  /* 0x000000ffff027224 */ /* 0x001fe400078e00ff */
[----:B-1----:R-:W-:-:S04]  /*01c0*/  IMAD.MOV R6, RZ, RZ, -R3 ;  /* 0x000000ffff067224 */ /* 0x002fc800078e0a03 */
[----:B------:R-:W-:Y:S02]  /*01d0*/  IMAD R9, R6, R7, RZ ;  /* 0x0000000706097224 */ /* 0x000fe400078e02ff */
[----:B------:R-:W-:Y:S02]  /*01e0*/  IMAD.MOV.U32 R6, RZ, RZ, R8 ;  /* 0x000000ffff067224 */ /* 0x000fe400078e0008 */
[----:B------:R-:W-:-:S06]  /*01f0*/  IMAD.HI.U32 R3, R3, R9, R2 ;  /* 0x0000000903037227 */ /* 0x000fcc00078e0002 */
[----:B------:R-:W-:-:S04]  /*0200*/  IMAD.HI.U32 R3, R3, R6, RZ ;  /* 0x0000000603037227 */ /* 0x000fc800078e00ff */
[----:B------:R-:W-:-:S05]  /*0210*/  IMAD R0, R3, R0, R6 ;  /* 0x0000000003007224 */ /* 0x000fca00078e0206 */
[----:B------:R-:W-:-:S13]  /*0220*/  ISETP.GT.U32.AND P1, PT, R7, R0, PT ;  /* 0x000000000700720c */ /* 0x000fda0003f24070 */
[----:B------:R-:W-:Y:S02]  /*0230*/  @!P1 IMAD.IADD R0, R0, 0x1, -R7 ;  /* 0x0000000100009824 */ /* 0x000fe400078e0a07 */
[----:B------:R-:W-:Y:S01]  /*0240*/  @!P1 VIADD R3, R3, 0x1 ;  /* 0x0000000103039836 */ /* 0x000fe20000000000 */
[----:B------:R-:W-:Y:S02]  /*0250*/  ISETP.NE.AND P1, PT, R4, RZ, PT ;  /* 0x000000ff0400720c */ /* 0x000fe40003f25270 */
[----:B------:R-:W-:Y:S02]  /*0260*/  ISETP.GE.U32.AND P0, PT, R0, R7, PT ;  /* 0x000000070000720c */ /* 0x000fe40003f06070 */
[----:B------:R-:W-:-:S04]  /*0270*/  LOP3.LUT R0, R5, R4, RZ, 0x3c, !PT ;  /* 0x0000000405007212 */ /* 0x000fc800078e3cff */
[----:B------:R-:W-:Y:S01]  /*0280*/  ISETP.GE.AND P2, PT, R0, RZ, PT ;  /* 0x000000ff0000720c */ /* 0x000fe20003f46270 */
[----:B------:R-:W-:-:S06]  /*0290*/  VIADD R0, R14, 0xf ;  /* 0x0000000f0e007836 */ /* 0x000fcc0000000000 */
[----:B------:R-:W-:-:S04]  /*02a0*/  @P0 VIADD R3, R3, 0x1 ;  /* 0x0000000103030836 */ /* 0x000fc80000000000 */
[----:B------:R-:W-:Y:S01]  /*02b0*/  IMAD.MOV.U32 R2, RZ, RZ, R3 ;  /* 0x000000ffff027224 */ /* 0x000fe200078e0003 */
[----:B------:R-:W-:-:S03]  /*02c0*/  SHF.R.S32.HI R3, RZ, 0x1f, R0 ;  /* 0x0000001fff037819 */ /* 0x000fc60000011400 */
[----:B------:R-:W-:Y:S01]  /*02d0*/  @!P2 IMAD.MOV R2, RZ, RZ, -R2 ;  /* 0x000000ffff02a224 */ /* 0x000fe200078e0a02 */
[----:B------:R-:W-:Y:S02]  /*02e0*/  @!P1 LOP3.LUT R2, RZ, R4, RZ, 0x33, !PT ;  /* 0x00000004ff029212 */ /* 0x000fe400078e33ff */
[----:B------:R-:W-:-:S03]  /*02f0*/  LEA.HI R3, R3, R0, RZ, 0x4 ;  /* 0x0000000003037211 */ /* 0x000fc600078f20ff */
[----:B------:R-:W-:Y:S02]  /*0300*/  IMAD.SHL.U32 R6, R2, 0x8, RZ ;  /* 0x0000000802067824 */ /* 0x000fe400078e00ff */
[----:B------:R-:W-:-:S03]  /*0310*/  IMAD.MOV R2, RZ, RZ, -R2 ;  /* 0x000000ffff027224 */ /* 0x000fc600078e0a02 */
[----:B------:R-:W-:Y:S01]  /*0320*/  LEA.HI.SX32 R3, R3, -R6, 0x1c ;  /* 0x8000000603037211 */ /* 0x000fe200078fe2ff */
[----:B------:R-:W-:-:S03]  /*0330*/  IMAD R4, R4, R2, R5 ;  /* 0x0000000204047224 */ /* 0x000fc600078e0205 */
[----:B------:R-:W-:Y:S02]  /*0340*/  VIMNMX R11, R3, 0x8, PT ;  /* 0x00000008030b7848 */ /* 0x000fe40003fe0100 */
[----:B------:R-:W-:Y:S02]  /*0350*/  IABS R9, R4 ;  /* 0x0000000400097213 */ /* 0x000fe40000000000 */
[----:B------:R-:W-:-:S04]  /*0360*/  IABS R7, R11 ;  /* 0x0000000b00077213 */ /* 0x000fc80000000000 */
[----:B------:R-:W0:Y:S08]  /*0370*/  I2F.RP R0, R7 ;  /* 0x0000000700007306 */ /* 0x000e300000209400 */
[----:B0-----:R-:W0:Y:S02]  /*0380*/  MUFU.RCP R0, R0 ;  /* 0x0000000000007308 */ /* 0x001e240000001000 */
[----:B0-----:R-:W-:-:S06]  /*0390*/  VIADD R3, R0, 0xffffffe ;  /* 0x0ffffffe00037836 */ /* 0x001fcc0000000000 */
[----:B------:R-:W0:Y:S02]  /*03a0*/  F2I.FTZ.U32.TRUNC.NTZ R3, R3 ;  /* 0x0000000300037305 */ /* 0x000e24000021f000 */
[----:B0-----:R-:W-:-:S04]  /*03b0*/  IMAD.MOV R8, RZ, RZ, -R3 ;  /* 0x000000ffff087224 */ /* 0x001fc800078e0a03 */
[----:B------:R-:W-:Y:S01]  /*03c0*/  IMAD.MOV.U32 R2, RZ, RZ, R8 ;  /* 0x000000ffff027224 */ /* 0x000fe200078e0008 */
[----:B------:R-:W-:-:S03]  /*03d0*/  IABS R8, R11 ;  /* 0x0000000b00087213 */ /* 0x000fc60000000000 */
[----:B------:R-:W-:Y:S02]  /*03e0*/  IMAD R5, R2, R7, RZ ;  /* 0x0000000702057224 */ /* 0x000fe400078e02ff */
[----:B------:R-:W-:Y:S02]  /*03f0*/  IMAD.MOV.U32 R2, RZ, RZ, RZ ;  /* 0x000000ffff027224 */ /* 0x000fe400078e00ff */
[----:B------:R-:W-:Y:S02]  /*0400*/  IMAD.MOV R0, RZ, RZ, -R8 ;  /* 0x000000ffff007224 */ /* 0x000fe400078e0a08 */
        /* <DEDUP_REMOVED lines=9> */
[----:B------:R-:W-:-:S07]  /*04a0*/  ISETP.GE.AND P2, PT, R0, RZ, PT ;  /* 0x000000ff0000720c */ /* 0x000fce0003f46270 */
[----:B------:R-:W-:Y:S01]  /*04b0*/  @P0 VIADD R2, R2, 0x1 ;  /* 0x0000000102020836 */ /* 0x000fe20000000000 */
[----:B------:R-:W-:-:S05]  /*04c0*/  ISETP.GT.AND P0, PT, R12, 0x1f, PT ;  /* 0x0000001f0c00780c */ /* 0x000fca0003f04270 */
[----:B------:R-:W-:Y:S01]  /*04d0*/  @!P2 IMAD.MOV R2, RZ, RZ, -R2 ;  /* 0x000000ffff02a224 */ /* 0x000fe200078e0a02 */
[----:B------:R-:W-:-:S05]  /*04e0*/  @!P1 LOP3.LUT R2, RZ, R11, RZ, 0x33, !PT ;  /* 0x0000000bff029212 */ /* 0x000fca00078e33ff */
[----:B------:R-:W-:Y:S02]  /*04f0*/  IMAD.MOV R0, RZ, RZ, -R2 ;  /* 0x000000ffff007224 */ /* 0x000fe400078e0a02 */
[C---:B------:R-:W-:Y:S01]  /*0500*/  @!P0 IMAD.SHL.U32 R52, R56.reuse, 0x20, RZ ;  /* 0x0000002038348824 */ /* 0x040fe200078e00ff */
[----:B------:R-:W-:Y:S01]  /*0510*/  @!P0 PRMT R13, RZ, 0x7610, R13 ;  /* 0x00007610ff0d8816 */ /* 0x000fe2000000000d */
[----:B------:R-:W-:Y:S02]  /*0520*/  IMAD R0, R11, R0, R4 ;  /* 0x000000000b007224 */ /* 0x000fe400078e0204 */
[----:B------:R-:W-:Y:S01]  /*0530*/  @!P0 IMAD.SHL.U32 R51, R56, 0x2, RZ ;  /* 0x0000000238338824 */ /* 0x000fe200078e00ff */
[----:B------:R-:W-:Y:S01]  /*0540*/  @!P0 PRMT R13, R13, 0x5410, RZ ;  /* 0x000054100d0d8816 */ /* 0x000fe200000000ff */
[----:B------:R-:W-:Y:S01]  /*0550*/  IMAD.IADD R0, R6, 0x1, R0 ;  /* 0x0000000106007824 */ /* 0x000fe200078e0200 */
[----:B------:R-:W-:Y:S01]  /*0560*/  @!P0 LOP3.LUT R50, R52, 0x60, RZ, 0xc0, !PT ;  /* 0x0000006034328812 */ /* 0x000fe200078ec0ff */
[----:B------:R-:W-:-:S02]  /*0570*/  IMAD.SHL.U32 R49, R2, 0x20, RZ ;  /* 0x0000002002317824 */ /* 0x000fc400078e00ff */
[----:B------:R-:W-:Y:S01]  /*0580*/  IMAD R55, R0, 0x10, R55 ;  /* 0x0000001000377824 */ /* 0x000fe200078e0237 */
[----:B------:R-:W-:-:S04]  /*0590*/  @!P0 PRMT R0, RZ, 0x7610, R0 ;  /* 0x00007610ff008816 */ /* 0x000fc80000000000 */
[----:B------:R-:W-:Y:S01]  /*05a0*/  @!P0 PRMT R0, R0, 0x5410, RZ ;  /* 0x0000541000008816 */ /* 0x000fe200000000ff */
[----:B------:R-:W-:Y:S06]  /*05b0*/  @!P0 BRA `(.L_x_0) ;  /* 0x0000001000d88947 */ /* 0x000fec0003800000 */
[----:B------:R-:W-:Y:S01]  /*05c0*/  IABS R0, R14 ;  /* 0x0000000e00007213 */ /* 0x000fe20000000000 */
[C---:B------:R-:W-:Y:S01]  /*05d0*/  IMAD.SHL.U32 R52, R56.reuse, 0x20, RZ ;  /* 0x0000002038347824 */ /* 0x040fe200078e00ff */
[----:B------:R-:W-:Y:S01]  /*05e0*/  IABS R3, R15 ;  /* 0x0000000f00037213 */ /* 0x000fe20000000000 */
[C---:B------:R-:W-:Y:S01]  /*05f0*/  IMAD.SHL.U32 R51, R56.reuse, 0x2, RZ ;  /* 0x0000000238337824 */ /* 0x040fe200078e00ff */
[----:B------:R-:W0:Y:S01]  /*0600*/  I2F.RP R4, R0 ;  /* 0x0000000000047306 */ /* 0x000e220000209400 */
[----:B------:R-:W-:Y:S01]  /*0610*/  LOP3.LUT R6, R56, 0x60, RZ, 0xc0, !PT ;  /* 0x0000006038067812 */ /* 0x000fe200078ec0ff */
[----:B------:R-:W-:Y:S01]  /*0620*/  ULDC.64 UR8, c[0x0][0x210] ;  /* 0x0000840000087ab9 */ /* 0x000fe20000000a00 */
[----:B------:R-:W-:Y:S01]  /*0630*/  IABS R13, R55 ;  /* 0x00000037000d7213 */ /* 0x000fe20000000000 */
[----:B------:R-:W-:Y:S01]  /*0640*/  ULDC UR5, c[0x0][0x234] ;  /* 0x00008d0000057ab9 */ /* 0x000fe20000000800 */
[----:B------:R-:W-:Y:S02]  /*0650*/  LEA.HI R5, R6, R49, RZ, 0x1b ;  /* 0x0000003106057211 */ /* 0x000fe400078fd8ff */
[----:B------:R-:W-:Y:S01]  /*0660*/  ISETP.GE.AND P5, PT, R55, RZ, PT ;  /* 0x000000ff3700720c */ /* 0x000fe20003fa6270 */
[----:B------:R-:W1:Y:S01]  /*0670*/  I2F.RP R2, R3 ;  /* 0x0000000300027306 */ /* 0x000e620000209400 */
[C---:B------:R-:W-:Y:S01]  /*0680*/  ISETP.GE.AND P1, PT, R5.reuse, RZ, PT ;  /* 0x000000ff0500720c */ /* 0x040fe20003f26270 */
[C---:B------:R-:W-:Y:S01]  /*0690*/  VIADD R21, R5.reuse, 0x18 ;  /* 0x0000001805157836 */ /* 0x040fe20000000000 */
[----:B------:R-:W-:Y:S01]  /*06a0*/  LOP3.LUT R50, R52, 0x60, RZ, 0xc0, !PT ;  /* 0x0000006034327812 */ /* 0x000fe200078ec0ff */
[----:B------:R-:W-:-:S02]  /*06b0*/  VIADD R25, R5, 0x14 ;  /* 0x0000001405197836 */ /* 0x000fc40000000000 */
[C---:B------:R-:W-:Y:S01]  /*06c0*/  VIADD R26, R5.reuse, 0x10 ;  /* 0x00000010051a7836 */ /* 0x040fe20000000000 */
[----:B------:R-:W-:Y:S01]  /*06d0*/  IABS R18, R21 ;  /* 0x0000001500127213 */ /* 0x000fe20000000000 */
[----:B0-----:R-:W0:Y:S01]  /*06e0*/  MUFU.RCP R4, R4 ;  /* 0x0000000400047308 */ /* 0x001e220000001000 */
[C---:B------:R-:W-:Y:S02]  /*06f0*/  VIADD R27, R5.reuse, 0xc ;  /* 0x0000000c051b7836 */ /* 0x040fe40000000000 */
[C---:B------:R-:W-:Y:S02]  /*0700*/  VIADD R28, R5.reuse, 0x8 ;  /* 0x00000008051c7836 */ /* 0x040fe40000000000 */
[----:B------:R-:W-:Y:S01]  /*0710*/  VIADD R23, R5, 0x4 ;  /* 0x0000000405177836 */ /* 0x000fe20000000000 */
[----:B------:R-:W-:Y:S02]  /*0720*/  IABS R20, R27 ;  /* 0x0000001b00147213 */ /* 0x000fe40000000000 */
[----:B-1----:R-:W1:Y:S01]  /*0730*/  MUFU.RCP R2, R2 ;  /* 0x0000000200027308 */ /* 0x002e620000001000 */
[----:B------:R-:W-:-:S02]  /*0740*/  IABS R22, R28 ;  /* 0x0000001c00167213 */ /* 0x000fc40000000000 */
[----:B------:R-:W-:Y:S01]  /*0750*/  IABS R24, R23 ;  /* 0x0000001700187213 */ /* 0x000fe20000000000 */
[----:B0-----:R-:W-:Y:S02]  /*0760*/  VIADD R10, R4, 0xffffffe ;  /* 0x0ffffffe040a7836 */ /* 0x001fe40000000000 */
[----:B------:R-:W-:Y:S01]  /*0770*/  VIADD R4, R5, 0x1c ;  /* 0x0000001c05047836 */ /* 0x000fe20000000000 */
[----:B------:R-:W-:Y:S01]  /*0780*/  IABS R5, R5 ;  /* 0x0000000500057213 */ /* 0x000fe20000000000 */
[----:B------:R0:W2:Y:S03]  /*0790*/  F2I.FTZ.U32.TRUNC.NTZ R11, R10 ;  /* 0x0000000a000b7305 */ /* 0x0000a6000021f000 */
[----:B------:R-:W-:Y:S01]  /*07a0*/  IABS R16, R4 ;  /* 0x0000000400107213 */ /* 0x000fe20000000000 */
[----:B-1----:R-:W-:-:S04]  /*07b0*/  VIADD R8, R2, 0xffffffe ;  /* 0x0ffffffe02087836 */ /* 0x002fc80000000000 */
[----:B------:R1:W3:Y:S01]  /*07c0*/  F2I.FTZ.U32.TRUNC.NTZ R9, R8 ;  /* 0x0000000800097305 */ /* 0x0002e2000021f000 */
[----:B0-----:R-:W-:Y:S02]  /*07d0*/  IMAD.MOV.U32 R10, RZ, RZ, RZ ;  /* 0x000000ffff0a7224 */ /* 0x001fe400078e00ff */
[----:B--2---:R-:W-:Y:S02]  /*07e0*/  IMAD.MOV R7, RZ, RZ, -R11 ;  /* 0x000000ffff077224 */ /* 0x004fe400078e0a0b */
[----:B-1----:R-:W-:Y:S02]  /*07f0*/  IMAD.MOV.U32 R8, RZ, RZ, RZ ;  /* 0x000000ffff087224 */ /* 0x002fe400078e00ff */
[----:B------:R-:W-:Y:S02]  /*0800*/  IMAD R7, R7, R0, RZ ;  /* 0x0000000007077224 */ /* 0x000fe400078e02ff */
[----:B---3--:R-:W-:Y:S02]  /*0810*/  IMAD.MOV R2, RZ, RZ, -R9 ;  /* 0x000000ffff027224 */ /* 0x008fe400078e0a09 */
[----:B------:R-:W-:-:S04]  /*0820*/  IMAD.HI.U32 R10, R11, R7, R10 ;  /* 0x000000070b0a7227 */ /* 0x000fc800078e000a */
[----:B------:R-:W-:Y:S02]  /*0830*/  IMAD R7, R2, R3, RZ ;  /* 0x0000000302077224 */ /* 0x000fe400078e02ff */
[----:B------:R-:W-:-:S04]  /*0840*/  IMAD.HI.U32 R10, R10, R13, RZ ;  /* 0x0000000d0a0a7227 */ /* 0x000fc800078e00ff */
[----:B------:R-:W-:Y:S01]  /*0850*/  IMAD.HI.U32 R7, R9, R7, R8 ;  /* 0x0000000709077227 */ /* 0x000fe200078e0008 */
[----:B------:R-:W-:-:S03]  /*0860*/  SHF.R.S32.HI R9, RZ, 0x1f, R12 ;  /* 0x0000001fff097819 */ /* 0x000fc6000001140c */
[----:B------:R-:W-:Y:S02]  /*0870*/  IMAD.MOV R11, RZ, RZ, -R10 ;  /* 0x000000ffff0b7224 */ /* 0x000fe400078e0a0a */
[----:B------:R-:W-:-:S04]  /*0880*/  IMAD.HI.U32 R2, R7, R16, RZ ;  /* 0x0000001007027227 */ /* 0x000fc800078e00ff */
[C---:B------:R-:W-:Y:S02]  /*0890*/  IMAD R13, R0.reuse, R11, R13 ;  /* 0x0000000b000d7224 */ /* 0x040fe400078e020d */
[----:B------:R-:W-:Y:S01]  /*08a0*/  IMAD.MOV R10, RZ, RZ, -R2 ;  /* 0x000000ffff0a7224 */ /* 0x000fe200078e0a02 */
[----:B------:R-:W-:Y:S01]  /*08b0*/  LEA.HI R2, R9, R12, RZ, 0x5 ;  /* 0x0000000c09027211 */ /* 0x000fe200078f28ff */
[----:B------:R-:W-:Y:S01]  /*08c0*/  IMAD.HI.U32 R8, R7, R18, RZ ;  /* 0x0000001207087227 */ /* 0x000fe200078e00ff */
[----:B------:R-:W-:Y:S02]  /*08d0*/  IABS R9, R25 ;  /* 0x0000001900097213 */ /* 0x000fe40000000000 */
[----:B------:R-:W-:Y:S01]  /*08e0*/  ISETP.GT.U32.AND P0, PT, R0, R13, PT ;  /* 0x0000000d0000720c */ /* 0x000fe20003f04070 */
[----:B------:R-:W-:Y:S01]  /*08f0*/  IMAD.MOV R8, RZ, RZ, -R8 ;  /* 0x000000ffff087224 */ /* 0x000fe200078e0a08 */
[----:B------:R-:W-:Y:S01]  /*0900*/  IABS R12, R26 ;  /* 0x0000001a000c7213 */ /* 0x000fe20000000000 */
[----:B------:R-:W-:Y:S01]  /*0910*/  IMAD R16, R3, R10, R16 ;  /* 0x0000000a03107224 */ /* 0x000fe200078e0210 */
[----:B------:R-:W-:Y:S01]  /*0920*/  SHF.R.S32.HI R2, RZ, 0x5, R2 ;  /* 0x00000005ff027819 */ /* 0x000fe20000011402 */
[----:B------:R-:W-:-:S02]  /*0930*/  IMAD.MOV.U32 R10, RZ, RZ, R9 ;  /* 0x000000ffff0a7224 */ /* 0x000fc400078e0009 */
[C---:B------:R-:W-:Y:S01]  /*0940*/  IMAD R18, R3.reuse, R8, R18 ;  /* 0x0000000803127224 */ /* 0x040fe200078e0212 */
[----:B------:R-:W-:Y:S01]  /*0950*/  ISETP.GT.U32.AND P2, PT, R3, R16, PT ;  /* 0x000000100300720c */ /* 0x000fe20003f44070 */
[----:B------:R-:W-:-:S04]  /*0960*/  IMAD.HI.U32 R8, R7, R10, RZ ;  /* 0x0000000a07087227 */ /* 0x000fc800078e00ff */
[----:B------:R-:W-:Y:S02]  /*0970*/  IMAD.MOV R8, RZ, RZ, -R8 ;  /* 0x000000ffff087224 */ /* 0x000fe400078e0a08 */
[----:B------:R-:W-:Y:S01]  /*0980*/  @!P0 IMAD.IADD R13, R13, 0x1, -R0 ;  /* 0x000000010d0d8824 */ /* 0x000fe200078e0a00 */
[----:B------:R-:W-:Y:S01]  /*0990*/  ISETP.GT.U32.AND P0, PT, R3, R18, PT ;  /* 0x000000120300720c */ /* 0x000fe20003f04070 */
[----:B------:R-:W-:-:S03]  /*09a0*/  IMAD.HI.U32 R9, R7, R12, RZ ;  /* 0x0000000c07097227 */ /* 0x000fc600078e00ff */
[----:B------:R-:W-:Y:S01]  /*09b0*/  ISETP.GT.U32.AND P4, PT, R0, R13, PT ;  /* 0x0000000d0000720c */ /* 0x000fe20003f84070 */
[----:B------:R-:W-:Y:S02]  /*09c0*/  IMAD R8, R3, R8, R10 ;  /* 0x0000000803087224 */ /* 0x000fe400078e020a */
[----:B------:R-:W-:-:S03]  /*09d0*/  IMAD.HI.U32 R10, R7, R20, RZ ;  /* 0x00000014070a7227 */ /* 0x000fc600078e00ff */
[C---:B------:R-:W-:Y:S01]  /*09e0*/  ISETP.GT.U32.AND P3, PT, R3.reuse, R8, PT ;  /* 0x000000080300720c */ /* 0x040fe20003f64070 */
[----:B------:R-:W-:Y:S02]  /*09f0*/  IMAD.MOV R17, RZ, RZ, -R9 ;  /* 0x000000ffff117224 */ /* 0x000fe400078e0a09 */
[----:B------:R-:W-:Y:S02]  /*0a00*/  IMAD.MOV R19, RZ, RZ, -R10 ;  /* 0x000000ffff137224 */ /* 0x000fe400078e0a0a */
[C---:B------:R-:W-:Y:S02]  /*0a10*/  IMAD R10, R3.reuse, R17, R12 ;  /* 0x00000011030a7224 */ /* 0x040fe400078e020c */
[----:B------:R-:W-:Y:S02]  /*0a20*/  IMAD R12, R3, R19, R20 ;  /* 0x00000013030c7224 */ /* 0x000fe400078e0214 */
[----:B------:R-:W-:Y:S01]  /*0a30*/  @!P4 IMAD.IADD R13, R13, 0x1, -R0 ;  /* 0x000000010d0dc824 */ /* 0x000fe200078e0a00 */
[----:B------:R-:W-:Y:S01]  /*0a40*/  ISETP.GT.U32.AND P4, PT, R3, R10, PT ;  /* 0x0000000a0300720c */ /* 0x000fe20003f84070 */
[----:B------:R-:W-:Y:S01]  /*0a50*/  IMAD.HI.U32 R9, R7, R22, RZ ;  /* 0x0000001607097227 */ /* 0x000fe200078e00ff */
[----:B------:R-:W-:-:S03]  /*0a60*/  ISETP.GT.U32.AND P6, PT, R3, R12, PT ;  /* 0x0000000c0300720c */ /* 0x000fc60003fc4070 */
[----:B------:R-:W-:-:S04]  /*0a70*/  IMAD.HI.U32 R11, R7, R24, RZ ;  /* 0x00000018070b7227 */ /* 0x000fc800078e00ff */
[----:B------:R-:W-:Y:S02]  /*0a80*/  IMAD.MOV R9, RZ, RZ, -R9 ;  /* 0x000000ffff097224 */ /* 0x000fe400078e0a09 */
[----:B------:R-:W-:Y:S02]  /*0a90*/  IMAD.MOV R11, RZ, RZ, -R11 ;  /* 0x000000ffff0b7224 */ /* 0x000fe400078e0a0b */
[--C-:B------:R-:W-:Y:S02]  /*0aa0*/  @!P2 IMAD.IADD R16, R16, 0x1, -R3.reuse ;  /* 0x000000011010a824 */ /* 0x100fe400078e0a03 */
[--C-:B------:R-:W-:Y:S01]  /*0ab0*/  @!P0 IMAD.IADD R18, R18, 0x1, -R3.reuse ;  /* 0x0000000112128824 */ /* 0x100fe200078e0a03 */
[----:B------:R-:W-:Y:S01]  /*0ac0*/  ISETP.NE.AND P0, PT, R14, RZ, PT ;  /* 0x000000ff0e00720c */ /* 0x000fe20003f05270 */
[C---:B------:R-:W-:Y:S02]  /*0ad0*/  IMAD R20, R3.reuse, R9, R22 ;  /* 0x0000000903147224 */ /* 0x040fe400078e0216 */
[----:B------:R-:W-:Y:S01]  /*0ae0*/  @!P3 IMAD.IADD R8, R8, 0x1, -R3 ;  /* 0x000000010808b824 */ /* 0x000fe200078e0a03 */
[C---:B------:R-:W-:Y:S01]  /*0af0*/  ISETP.GT.U32.AND P3, PT, R3.reuse, R16, PT ;  /* 0x000000100300720c */ /* 0x040fe20003f64070 */
[C---:B------:R-:W-:Y:S01]  /*0b00*/  IMAD R22, R3.reuse, R11, R24 ;  /* 0x0000000b03167224 */ /* 0x040fe200078e0218 */
[----:B------:R-:W-:Y:S01]  /*0b10*/  ISETP.GT.U32.AND P2, PT, R3, R20, PT ;  /* 0x000000140300720c */ /* 0x000fe20003f44070 */
[----:B------:R-:W-:-:S02]  /*0b20*/  IMAD.MOV.U32 R24, RZ, RZ, R5 ;  /* 0x000000ffff187224 */ /* 0x000fc400078e0005 */
[--C-:B------:R-:W-:Y:S01]  /*0b30*/  @!P6 IMAD.IADD R12, R12, 0x1, -R3.reuse ;  /* 0x000000010c0ce824 */ /* 0x100fe200078e0a03 */
[C---:B------:R-:W-:Y:S01]  /*0b40*/  ISETP.GT.U32.AND P6, PT, R3.reuse, R8, PT ;  /* 0x000000080300720c */ /* 0x040fe20003fc4070 */
[----:B------:R-:W-:Y:S01]  /*0b50*/  @!P4 IMAD.IADD R10, R10, 0x1, -R3 ;  /* 0x000000010a0ac824 */ /* 0x000fe200078e0a03 */
[----:B------:R-:W-:Y:S01]  /*0b60*/  ISETP.GT.U32.AND P4, PT, R3, R18, PT ;  /* 0x000000120300720c */ /* 0x000fe20003f84070 */
[----:B------:R-:W-:-:S04]  /*0b70*/  IMAD.HI.U32 R7, R7, R24, RZ ;  /* 0x0000001807077227 */ /* 0x000fc800078e00ff */
[----:B------:R-:W-:Y:S02]  /*0b80*/  IMAD.MOV.U32 R0, RZ, RZ, R13 ;  /* 0x000000ffff007224 */ /* 0x000fe400078e000d */
[----:B------:R-:W-:Y:S02]  /*0b90*/  IMAD.MOV R7, RZ, RZ, -R7 ;  /* 0x000000ffff077224 */ /* 0x000fe400078e0a07 */
[----:B------:R-:W-:Y:S01]  /*0ba0*/  @!P5 IMAD.MOV R0, RZ, RZ, -R0 ;  /* 0x000000ffff00d224 */ /* 0x000fe200078e0a00 */
[----:B------:R-:W-:Y:S01]  /*0bb0*/  @!P0 LOP3.LUT R0, RZ, R14, RZ, 0x33, !PT ;  /* 0x0000000eff008212 */ /* 0x000fe200078e33ff */
[C---:B------:R-:W-:Y:S01]  /*0bc0*/  IMAD R14, R3.reuse, R7, R24 ;  /* 0x00000007030e7224 */ /* 0x040fe200078e0218 */
[C---:B------:R-:W-:Y:S01]  /*0bd0*/  ISETP.GT.U32.AND P5, PT, R3.reuse, R10, PT ;  /* 0x0000000a0300720c */ /* 0x040fe20003fa4070 */
[--C-:B------:R-:W-:Y:S01]  /*0be0*/  @!P3 IMAD.IADD R16, R16, 0x1, -R3.reuse ;  /* 0x000000011010b824 */ /* 0x100fe200078e0a03 */
[C---:B------:R-:W-:Y:S01]  /*0bf0*/  ISETP.GT.U32.AND P3, PT, R3.reuse, R22, PT ;  /* 0x000000160300720c */ /* 0x040fe20003f64070 */
[--C-:B------:R-:W-:Y:S01]  /*0c00*/  @!P6 IMAD.IADD R8, R8, 0x1, -R3.reuse ;  /* 0x000000010808e824 */ /* 0x100fe200078e0a03 */
[C---:B------:R-:W-:Y:S01]  /*0c10*/  ISETP.GT.U32.AND P6, PT, R3.reuse, R14, PT ;  /* 0x0000000e0300720c */ /* 0x040fe20003fc4070 */
[--C-:B------:R-:W-:Y:S01]  /*0c20*/  @!P4 IMAD.IADD R18, R18, 0x1, -R3.reuse ;  /* 0x000000011212c824 */ /* 0x100fe200078e0a03 */
[----:B------:R-:W-:Y:S01]  /*0c30*/  ISETP.GE.AND P4, PT, R4, RZ, PT ;  /* 0x000000ff0400720c */ /* 0x000fe20003f86270 */
[----:B------:R-:W-:Y:S01]  /*0c40*/  IMAD.SHL.U32 R5, R56, 0x8, RZ ;  /* 0x0000000838057824 */ /* 0x000fe200078e00ff */
[----:B------:R-:W-:Y:S01]  /*0c50*/  SHF.R.S32.HI R4, RZ, 0x2, R56 ;  /* 0x00000002ff047819 */ /* 0x000fe20000011438 */
[--C-:B------:R-:W-:Y:S01]  /*0c60*/  @!P2 IMAD.IADD R20, R20, 0x1, -R3.reuse ;  /* 0x000000011414a824 */ /* 0x100fe200078e0a03 */
[----:B------:R-:W-:Y:S01]  /*0c70*/  ISETP.GT.U32.AND P2, PT, R3, R12, PT ;  /* 0x0000000c0300720c */ /* 0x000fe20003f44070 */
[----:B------:R-:W-:Y:S01]  /*0c80*/  IMAD.SHL.U32 R7, R56, 0x40, RZ ;  /* 0x0000004038077824 */ /* 0x000fe200078e00ff */
[----:B------:R-:W-:Y:S01]  /*0c90*/  LOP3.LUT R5, R5, 0x30, RZ, 0xc0, !PT ;  /* 0x0000003005057812 */ /* 0x000fe200078ec0ff */
[--C-:B------:R-:W-:Y:S01]  /*0ca0*/  @!P5 IMAD.IADD R10, R10, 0x1, -R3.reuse ;  /* 0x000000010a0ad824 */ /* 0x100fe200078e0a03 */
[----:B------:R-:W-:Y:S01]  /*0cb0*/  ISETP.GT.U32.AND P0, PT, R3, R20, PT ;  /* 0x000000140300720c */ /* 0x000fe20003f04070 */
[----:B------:R-:W-:Y:S01]  /*0cc0*/  @!P3 IMAD.IADD R22, R22, 0x1, -R3 ;  /* 0x000000011616b824 */ /* 0x000fe200078e0a03 */
[----:B------:R-:W-:Y:S01]  /*0cd0*/  SGXT R4, R4, 0x1 ;  /* 0x000000010404781a */ /* 0x000fe20000000200 */
[----:B------:R-:W-:Y:S01]  /*0ce0*/  IMAD R24, R6, 0x10, R5 ;  /* 0x0000001006187824 */ /* 0x000fe200078e0205 */
[----:B------:R-:W-:Y:S01]  /*0cf0*/  ISETP.GE.AND P5, PT, R21, RZ, PT ;  /* 0x000000ff1500720c */ /* 0x000fe20003fa6270 */
[--C-:B------:R-:W-:Y:S01]  /*0d00*/  @!P6 IMAD.IADD R14, R14, 0x1, -R3.reuse ;  /* 0x000000010e0ee824 */ /* 0x100fe200078e0a03 */
[----:B------:R-:W-:Y:S01]  /*0d10*/  LOP3.LUT R5, R4, 0x90, RZ, 0xc0, !PT ;  /* 0x0000009004057812 */ /* 0x000fe200078ec0ff */
[----:B------:R-:W-:Y:S01]  /*0d20*/  @!P4 IMAD.MOV R16, RZ, RZ, -R16 ;  /* 0x000000ffff10c224 */ /* 0x000fe200078e0a10 */
[----:B------:R-:W-:Y:S01]  /*0d30*/  ISETP.GT.U32.AND P4, PT, R3, R22, PT ;  /* 0x000000160300720c */ /* 0x000fe20003f84070 */
[--C-:B------:R-:W-:Y:S01]  /*0d40*/  @!P2 IMAD.IADD R12, R12, 0x1, -R3.reuse ;  /* 0x000000010c0ca824 */ /* 0x100fe200078e0a03 */
[----:B------:R-:W-:Y:S01]  /*0d50*/  LOP3.LUT R6, R5, 0x60, R52, 0xf8, !PT ;  /* 0x0000006005067812 */ /* 0x000fe200078ef834 */
[----:B------:R-:W-:Y:S01]  /*0d60*/  IMAD.SHL.U32 R4, R56, 0x10, RZ ;  /* 0x0000001038047824 */ /* 0x000fe200078e00ff */
[----:B------:R-:W-:Y:S01]  /*0d70*/  ISETP.GT.U32.AND P6, PT, R3, R14, PT ;  /* 0x0000000e0300720c */ /* 0x000fe20003fc4070 */
[----:B------:R-:W0:Y:S01]  /*0d80*/  LDC R5, c[0x0][0x240] ;  /* 0x00009000ff057b82 */ /* 0x000e220000000800 */
[----:B------:R-:W-:Y:S01]  /*0d90*/  ISETP.GE.AND P2, PT, R25, RZ, PT ;  /* 0x000000ff1900720c */ /* 0x000fe20003f46270 */
[--C-:B------:R-:W-:Y:S01]  /*0da0*/  @!P0 IMAD.IADD R20, R20, 0x1, -R3.reuse ;  /* 0x0000000114148824 */ /* 0x100fe200078e0a03 */
[----:B------:R-:W-:Y:S01]  /*0db0*/  ISETP.GE.AND P0, PT, R26, RZ, PT ;  /* 0x000000ff1a00720c */ /* 0x000fe20003f06270 */
[----:B------:R-:W-:Y:S01]  /*0dc0*/  @!P5 IMAD.MOV R18, RZ, RZ, -R18 ;  /* 0x000000ffff12d224 */ /* 0x000fe200078e0a12 */
[----:B------:R-:W-:Y:S01]  /*0dd0*/  ISETP.GE.AND P3, PT, R27, RZ, PT ;  /* 0x000000ff1b00720c */ /* 0x000fe20003f66270 */
[----:B------:R-:W-:Y:S01]  /*0de0*/  IMAD R58, R0, UR5, RZ ;  /* 0x00000005003a7c24 */ /* 0x000fe2000f8e02ff */
[----:B------:R-:W-:Y:S01]  /*0df0*/  ISETP.GE.AND P5, PT, R28, RZ, PT ;  /* 0x000000ff1c00720c */ /* 0x000fe20003fa6270 */
[----:B------:R-:W1:Y:S01]  /*0e00*/  LDC.64 R26, c[0x0][0x218] ;  /* 0x00008600ff1a7b82 */ /* 0x000e620000000a00 */
[----:B------:R-:W-:Y:S01]  /*0e10*/  @!P4 IMAD.IADD R22, R22, 0x1, -R3 ;  /* 0x000000011616c824 */ /* 0x000fe200078e0a03 */
[----:B------:R-:W-:Y:S01]  /*0e20*/  ISETP.GE.AND P4, PT, R23, RZ, PT ;  /* 0x000000ff1700720c */ /* 0x000fe20003f86270 */
[----:B------:R-:W-:Y:S01]  /*0e30*/  IMAD.WIDE R58, R58, 0x2, RZ ;  /* 0x000000023a3a7825 */ /* 0x000fe200078e02ff */
[----:B------:R-:W-:Y:S01]  /*0e40*/  LOP3.LUT R4, R4, 0x100, RZ, 0xc0, !PT ;  /* 0x0000010004047812 */ /* 0x000fe200078ec0ff */
[----:B------:R-:W-:Y:S01]  /*0e50*/  ULDC UR5, c[0x0][0x230] ;  /* 0x00008c0000057ab9 */ /* 0x000fe20000000800 */
[----:B------:R-:W-:Y:S01]  /*0e60*/  LOP3.LUT R47, R6, 0x10, R51, 0x78, !PT ;  /* 0x00000010062f7812 */ /* 0x000fe200078e7833 */
[----:B------:R-:W-:Y:S01]  /*0e70*/  @!P6 IMAD.IADD R14, R14, 0x1, -R3 ;  /* 0x000000010e0ee824 */ /* 0x000fe200078e0a03 */
[----:B------:R-:W-:Y:S01]  /*0e80*/  ISETP.NE.AND P6, PT, R15, RZ, PT ;  /* 0x000000ff0f00720c */ /* 0x000fe20003fc5270 */
[----:B------:R-:W-:Y:S01]  /*0e90*/  @!P2 IMAD.MOV R8, RZ, RZ, -R8 ;  /* 0x000000ffff08a224 */ /* 0x000fe200078e0a08 */
[----:B------:R-:W-:Y:S01]  /*0ea0*/  LOP3.LUT R15, RZ, R15, RZ, 0x33, !PT ;  /* 0x0000000fff0f7212 */ /* 0x000fe200078e33ff */
[----:B------:R-:W2:Y:S01]  /*0eb0*/  LDC R3, c[0x0][0x238] ;  /* 0x00008e00ff037b82 */ /* 0x000ea20000000800 */
[----:B------:R-:W-:Y:S01]  /*0ec0*/  @!P3 IMAD.MOV R12, RZ, RZ, -R12 ;  /* 0x000000ffff0cb224 */ /* 0x000fe200078e0a0c */
[----:B------:R-:W-:Y:S01]  /*0ed0*/  IADD3 R47, R47, UR4, R4 ;  /* 0x000000042f2f7c10 */ /* 0x000fe2000fffe004 */
[----:B------:R-:W-:Y:S01]  /*0ee0*/  @!P0 IMAD.MOV R10, RZ, RZ, -R10 ;  /* 0x000000ffff0a8224 */ /* 0x000fe200078e0a0a */
[C---:B------:R-:W-:Y:S01]  /*0ef0*/  SEL R8, R15.reuse, R8, !P6 ;  /* 0x000000080f087207 */ /* 0x040fe20007000000 */
[----:B------:R-:W-:Y:S01]  /*0f00*/  @!P4 IMAD.MOV R22, RZ, RZ, -R22 ;  /* 0x000000ffff16c224 */ /* 0x000fe200078e0a16 */
[C---:B------:R-:W-:Y:S01]  /*0f10*/  SEL R16, R15.reuse, R16, !P6 ;  /* 0x000000100f107207 */ /* 0x040fe20007000000 */
[----:B------:R-:W-:Y:S01]  /*0f20*/  @!P5 IMAD.MOV R20, RZ, RZ, -R20 ;  /* 0x000000ffff14d224 */ /* 0x000fe200078e0a14 */
[C---:B------:R-:W-:Y:S01]  /*0f30*/  SEL R12, R15.reuse, R12, !P6 ;  /* 0x0000000c0f0c7207 */ /* 0x040fe20007000000 */
[-C--:B0-----:R-:W-:Y:S01]  /*0f40*/  IMAD R8, R8, R5.reuse, RZ ;  /* 0x0000000508087224 */ /* 0x081fe200078e02ff */
[C---:B------:R-:W-:Y:S01]  /*0f50*/  SEL R22, R15.reuse, R22, !P6 ;  /* 0x000000160f167207 */ /* 0x040fe20007000000 */
[----:B------:R-:W-:Y:S01]  /*0f60*/  @!P1 IMAD.MOV R14, RZ, RZ, -R14 ;  /* 0x000000ffff0e9224 */ /* 0x000fe200078e0a0e */
[C---:B------:R-:W-:Y:S01]  /*0f70*/  SEL R18, R15.reuse, R18, !P6 ;  /* 0x000000120f127207 */ /* 0x040fe20007000000 */
[-C--:B------:R-:W-:Y:S01]  /*0f80*/  IMAD R16, R16, R5.reuse, RZ ;  /* 0x0000000510107224 */ /* 0x080fe200078e02ff */
[----:B-1----:R-:W-:Y:S01]  /*0f90*/  LEA R40, P4, R8, R26, 0x1 ;  /* 0x0000001a08287211 */ /* 0x002fe200078808ff */
[-C--:B------:R-:W-:Y:S01]  /*0fa0*/  IMAD R57, R22, R5.reuse, RZ ;  /* 0x0000000516397224 */ /* 0x080fe200078e02ff */
[C---:B------:R-:W-:Y:S01]  /*0fb0*/  SEL R10, R15.reuse, R10, !P6 ;  /* 0x0000000a0f0a7207 */ /* 0x040fe20007000000 */
[-C--:B------:R-:W-:Y:S01]  /*0fc0*/  IMAD R12, R12, R5.reuse, RZ ;  /* 0x000000050c0c7224 */ /* 0x080fe200078e02ff */
[C---:B------:R-:W-:Y:S01]  /*0fd0*/  SEL R20, R15.reuse, R20, !P6 ;  /* 0x000000140f147207 */ /* 0x040fe20007000000 */
[-C--:B------:R-:W-:Y:S01]  /*0fe0*/  IMAD R43, R18, R5.reuse, RZ ;  /* 0x00000005122b7224 */ /* 0x080fe200078e02ff */
[----:B------:R-:W-:Y:S01]  /*0ff0*/  SEL R14, R15, R14, !P6 ;  /* 0x0000000e0f0e7207 */ /* 0x000fe20007000000 */
[-C--:B------:R-:W-:Y:S01]  /*1000*/  IMAD R10, R10, R5.reuse, RZ ;  /* 0x000000050a0a7224 */ /* 0x080fe200078e02ff */
[----:B------:R-:W-:Y:S01]  /*1010*/  LEA R44, P6, R16, R26, 0x1 ;  /* 0x0000001a102c7211 */ /* 0x000fe200078c08ff */
[----:B------:R-:W-:Y:S01]  /*1020*/  IMAD R20, R20, R5, RZ ;  /* 0x0000000514147224 */ /* 0x000fe200078e02ff */
[----:B------:R-:W-:Y:S01]  /*1030*/  LEA.HI.X.SX32 R41, R8, R27, 0x1, P4 ;  /* 0x0000001b08297211 */ /* 0x000fe200020f0eff */
[----:B------:R-:W-:Y:S01]  /*1040*/  IMAD R14, R14, R5, RZ ;  /* 0x000000050e0e7224 */ /* 0x000fe200078e02ff */
[----:B------:R-:W-:-:S02]  /*1050*/  LOP3.LUT R8, R54, 0x18, RZ, 0xfc, !PT ;  /* 0x0000001836087812 */ /* 0x000fc400078efcff */
[----:B------:R-:W-:Y:S02]  /*1060*/  LOP3.LUT R4, R54, 0x8, RZ, 0xfc, !PT ;  /* 0x0000000836047812 */ /* 0x000fe400078efcff */
[----:B------:R-:W-:Y:S01]  /*1070*/  LEA.HI.X.SX32 R45, R16, R27, 0x1, P6 ;  /* 0x0000001b102d7211 */ /* 0x000fe200030f0eff */
[-C--:B--2---:R-:W-:Y:S01]  /*1080*/  IMAD R8, R8, R3.reuse, RZ ;  /* 0x0000000308087224 */ /* 0x084fe200078e02ff */
[----:B------:R-:W0:Y:S01]  /*1090*/  LDC R16, c[0x0][0x23c] ;  /* 0x00008f00ff107b82 */ /* 0x000e220000000800 */
[CC--:B------:R-:W-:Y:S01]  /*10a0*/  LEA R34, P0, R57.reuse, R26.reuse, 0x1 ;  /* 0x0000001a39227211 */ /* 0x0c0fe200078008ff */
[----:B------:R-:W-:Y:S01]  /*10b0*/  IMAD R4, R4, R3, RZ ;  /* 0x0000000304047224 */ /* 0x000fe200078e02ff */
[-C--:B------:R-:W-:Y:S02]  /*10c0*/  LEA R22, P2, R12, R26.reuse, 0x1 ;  /* 0x0000001a0c167211 */ /* 0x080fe400078408ff */
[----:B------:R-:W-:Y:S02]  /*10d0*/  LEA R18, P3, R10, R26, 0x1 ;  /* 0x0000001a0a127211 */ /* 0x000fe400078608ff */
[----:B------:R-:W-:-:S02]  /*10e0*/  LEA.HI.X.SX32 R57, R57, R27, 0x1, P0 ;  /* 0x0000001b39397211 */ /* 0x000fc400000f0eff */
[----:B------:R-:W-:Y:S02]  /*10f0*/  LEA.HI.X.SX32 R39, R12, R27, 0x1, P2 ;  /* 0x0000001b0c277211 */ /* 0x000fe400010f0eff */
[----:B------:R-:W-:Y:S02]  /*1100*/  CS2R R12, SRZ ;  /* 0x00000000000c7805 */ /* 0x000fe4000001ff00 */
[----:B------:R-:W-:Y:S02]  /*1110*/  LEA R46, P0, R8, UR8, 0x1 ;  /* 0x00000008082e7c11 */ /* 0x000fe4000f8008ff */
[----:B------:R-:W-:Y:S02]  /*1120*/  LEA R28, P2, R4, UR8, 0x1 ;  /* 0x00000008041c7c11 */ /* 0x000fe4000f8408ff */
[----:B------:R-:W-:Y:S02]  /*1130*/  LOP3.LUT R6, R54, 0x10, RZ, 0xfc, !PT ;  /* 0x0000001036067812 */ /* 0x000fe400078efcff */
[----:B------:R-:W-:-:S02]  /*1140*/  SHF.R.S32.HI R5, RZ, 0x6, R56 ;  /* 0x00000006ff057819 */ /* 0x000fc40000011438 */
[----:B------:R-:W-:Y:S01]  /*1150*/  LEA.HI.X.SX32 R23, R10, R27, 0x1, P3 ;  /* 0x0000001b0a177211 */ /* 0x000fe200018f0eff */
[----:B------:R-:W-:Y:S01]  /*1160*/  IMAD R6, R6, R3, RZ ;  /* 0x0000000306067224 */ /* 0x000fe200078e02ff */
[----:B------:R-:W-:Y:S02]  /*1170*/  LOP3.LUT R7, R7, 0x1c0, RZ, 0xc0, !PT ;  /* 0x000001c007077812 */ /* 0x000fe400078ec0ff */
[----:B------:R-:W-:Y:S02]  /*1180*/  LOP3.LUT R24, R24, 0x30, R51, 0x78, !PT ;  /* 0x0000003018187812 */ /* 0x000fe400078e7833 */
[----:B------:R-:W-:Y:S02]  /*1190*/  LEA.HI.X.SX32 R10, R8, UR9, 0x1, P0 ;  /* 0x00000009080a7c11 */ /* 0x000fe400080f0eff */
[----:B------:R-:W-:Y:S02]  /*11a0*/  LEA.HI.X.SX32 R8, R4, UR9, 0x1, P2 ;  /* 0x0000000904087c11 */ /* 0x000fe400090f0eff */
[----:B------:R-:W-:Y:S01]  /*11b0*/  SGXT R4, R5, 0x1 ;  /* 0x000000010504781a */ /* 0x000fe20000000200 */
[----:B0-----:R-:W-:Y:S01]  /*11c0*/  IMAD R5, R53, R16, RZ ;  /* 0x0000001035057224 */ /* 0x001fe200078e02ff */
[----:B------:R-:W-:-:S02]  /*11d0*/  LEA R36, P1, R20, R26, 0x1 ;  /* 0x0000001a14247211 */ /* 0x000fc400078208ff */
[----:B------:R-:W-:Y:S01]  /*11e0*/  IADD3 R48, R24, UR4, R7 ;  /* 0x0000000418307c10 */ /* 0x000fe2000fffe007 */
[----:B------:R-:W-:Y:S01]  /*11f0*/  IMAD R7, R54, R3, RZ ;  /* 0x0000000336077224 */ /* 0x000fe200078e02ff */
[----:B------:R-:W-:Y:S02]  /*1200*/  LOP3.LUT R4, R4, 0x90, RZ, 0xc0, !PT ;  /* 0x0000009004047812 */ /* 0x000fe400078ec0ff */
[----:B------:R-:W-:Y:S02]  /*1210*/  LEA.HI.X.SX32 R37, R20, R27, 0x1, P1 ;  /* 0x0000001b14257211 */ /* 0x000fe400008f0eff */
[-C--:B------:R-:W-:Y:S02]  /*1220*/  LEA R42, P5, R43, R26.reuse, 0x1 ;  /* 0x0000001a2b2a7211 */ /* 0x080fe400078a08ff */
[----:B------:R-:W-:Y:S02]  /*1230*/  LEA R29, P1, R6, UR8, 0x1 ;  /* 0x00000008061d7c11 */ /* 0x000fe4000f8208ff */
[----:B------:R-:W-:-:S02]  /*1240*/  LEA R26, P6, R14, R26, 0x1 ;  /* 0x0000001a0e1a7211 */ /* 0x000fc400078c08ff */
[----:B------:R-:W-:Y:S02]  /*1250*/  LEA R11, P3, R7, UR8, 0x1 ;  /* 0x00000008070b7c11 */ /* 0x000fe4000f8608ff */
[----:B------:R-:W-:Y:S02]  /*1260*/  LOP3.LUT R4, R4, 0x7e, R51, 0x78, !PT ;  /* 0x0000007e04047812 */ /* 0x000fe400078e7833 */
[----:B------:R-:W-:Y:S01]  /*1270*/  LEA.HI.X.SX32 R9, R6, UR9, 0x1, P1 ;  /* 0x0000000906097c11 */ /* 0x000fe200088f0eff */
[----:B------:R-:W-:Y:S01]  /*1280*/  IMAD.SHL.U32 R6, R3, 0x20, RZ ;  /* 0x0000002003067824 */ /* 0x000fe200078e00ff */
[-C--:B------:R-:W-:Y:S02]  /*1290*/  LEA.HI.X.SX32 R35, R14, R27.reuse, 0x1, P6 ;  /* 0x0000001b0e237211 */ /* 0x080fe400030f0eff */
[----:B------:R-:W-:Y:S02]  /*12a0*/  CS2R R14, SRZ ;  /* 0x00000000000e7805 */ /* 0x000fe4000001ff00 */
[----:B------:R-:W-:Y:S01]  /*12b0*/  LEA.HI.X.SX32 R43, R43, R27, 0x1, P5 ;  /* 0x0000001b2b2b7211 */ /* 0x000fe200028f0eff */
[----:B------:R-:W-:Y:S01]  /*12c0*/  IMAD.SHL.U32 R3, R16, 0x20, RZ ;  /* 0x0000002010037824 */ /* 0x000fe200078e00ff */
[----:B------:R-:W-:-:S02]  /*12d0*/  LEA.HI.X.SX32 R7, R7, UR9, 0x1, P3 ;  /* 0x0000000907077c11 */ /* 0x000fc400098f0eff */
[----:B------:R-:W-:-:S07]  /*12e0*/  LOP3.LUT R0, R4, 0x20, RZ, 0x3c, !PT ;  /* 0x0000002004007812 */ /* 0x000fce00078e3cff */
.L_x_1:
[----:B------:R-:W-:Y:S02]  /*12f0*/  LOP3.LUT R16, R54, 0x8, RZ, 0xfc, !PT ;  /* 0x0000000836107812 */ /* 0x000fe400078efcff */
[----:B------:R-:W-:Y:S02]  /*1300*/  IADD3 R24, P1, R58, R11, RZ ;  /* 0x0000000b3a187210 */ /* 0x000fe40007f3e0ff */
[----:B------:R-:W-:Y:S02]  /*1310*/  ISETP.GE.AND P2, PT, R16, UR5, PT ;  /* 0x0000000510007c0c */ /* 0x000fe4000bf46270 */
[----:B------:R-:W-:Y:S01]  /*1320*/  ISETP.GE.AND P0, PT, R54, UR5, PT ;  /* 0x0000000536007c0c */ /* 0x000fe2000bf06270 */
[----:B------:R-:W-:Y:S01]  /*1330*/  IMAD.X R25, R59, 0x1, R7, P1 ;  /* 0x000000013b197824 */ /* 0x000fe200008e0607 */
[----:B------:R-:W-:Y:S02]  /*1340*/  IADD3 R16, P1, R58, R28, RZ ;  /* 0x0000001c3a107210 */ /* 0x000fe40007f3e0ff */
[----:B------:R-:W-:-:S02]  /*1350*/  PRMT R27, RZ, 0x7610, R27 ;  /* 0x00007610ff1b7816 */ /* 0x000fc4000000001b */
[----:B------:R-:W-:Y:S01]  /*1360*/  PRMT R20, RZ, 0x7610, R20 ;  /* 0x00007610ff147816 */ /* 0x000fe20000000014 */
[----:B------:R-:W-:-:S05]  /*1370*/  IMAD.X R17, R59, 0x1, R8, P1 ;  /* 0x000000013b117824 */ /* 0x000fca00008e0608 */
[----:B------:R-:W2:Y:S01]  /*1380*/  @!P2 LDG.E.U16 R27, desc[UR6][R16.64] ;  /* 0x00000006101ba981 */ /* 0x000ea2000c1e1500 */
[C---:B------:R-:W-:Y:S02]  /*1390*/  LOP3.LUT R21, R54.reuse, 0x10, RZ, 0xfc, !PT ;  /* 0x0000001036157812 */ /* 0x040fe400078efcff */
[----:B------:R-:W-:Y:S01]  /*13a0*/  LOP3.LUT R19, R54, 0x18, RZ, 0xfc, !PT ;  /* 0x0000001836137812 */ /* 0x000fe200078efcff */
[----:B------:R-:W3:Y:S01]  /*13b0*/  @!P0 LDG.E.U16 R20, desc[UR6][R24.64] ;  /* 0x0000000618148981 */ /* 0x000ee2000c1e1500 */
[----:B------:R-:W-:Y:S02]  /*13c0*/  ISETP.GE.AND P2, PT, R21, UR5, PT ;  /* 0x0000000515007c0c */ /* 0x000fe4000bf46270 */
[----:B------:R-:W-:Y:S02]  /*13d0*/  ISETP.GE.AND P3, PT, R19, UR5, PT ;  /* 0x0000000513007c0c */ /* 0x000fe4000bf66270 */
[C---:B------:R-:W-:Y:S02]  /*13e0*/  IADD3 R32, P1, R58.reuse, R29, RZ ;  /* 0x0000001d3a207210 */ /* 0x040fe40007f3e0ff */
[----:B------:R-:W-:-:S02]  /*13f0*/  IADD3 R30, P0, R58, R46, RZ ;  /* 0x0000002e3a1e7210 */ /* 0x000fc40007f1e0ff */
[----:B------:R-:W-:Y:S01]  /*1400*/  PRMT R19, RZ, 0x7610, R19 ;  /* 0x00007610ff137816 */ /* 0x000fe20000000013 */
[C---:B------:R-:W-:Y:S01]  /*1410*/  IMAD.X R33, R59.reuse, 0x1, R9, P1 ;  /* 0x000000013b217824 */ /* 0x040fe200008e0609 */
[----:B------:R-:W-:Y:S01]  /*1420*/  PRMT R21, RZ, 0x7610, R21 ;  /* 0x00007610ff157816 */ /* 0x000fe20000000015 */
[----:B------:R-:W-:-:S03]  /*1430*/  IMAD.X R31, R59, 0x1, R10, P0 ;  /* 0x000000013b1f7824 */ /* 0x000fc600000e060a */
[----:B------:R0:W4:Y:S04]  /*1440*/  @!P2 LDG.E.U16 R19, desc[UR6][R32.64] ;  /* 0x000000062013a981 */ /* 0x000128000c1e1500 */
[----:B------:R1:W5:Y:S01]  /*1450*/  @!P3 LDG.E.U16 R21, desc[UR6][R30.64] ;  /* 0x000000061e15b981 */ /* 0x000362000c1e1500 */
[----:B------:R-:W-:Y:S01]  /*1460*/  BAR.SYNC.DEFER_BLOCKING 0x0 ;  /* 0x0000000000007b1d */ /* 0x000fe20000010000 */
[----:B------:R-:W-:Y:S01]  /*1470*/  ISETP.GE.AND P0, PT, R53, UR5, PT ;  /* 0x0000000535007c0c */ /* 0x000fe2000bf06270 */
[----:B0-----:R-:W-:Y:S02]  /*1480*/  IMAD.MOV.U32 R32, RZ, RZ, R26 ;  /* 0x000000ffff207224 */ /* 0x001fe400078e001a */
[----:B------:R-:W-:Y:S01]  /*1490*/  IMAD.MOV.U32 R33, RZ, RZ, R35 ;  /* 0x000000ffff217224 */ /* 0x000fe200078e0023 */
[----:B------:R-:W-:Y:S01]  /*14a0*/  PRMT R25, RZ, 0x7610, R25 ;  /* 0x00007610ff197816 */ /* 0x000fe20000000019 */
[----:B-1----:R-:W-:-:S02]  /*14b0*/  IMAD.MOV.U32 R30, RZ, RZ, R34 ;  /* 0x000000ffff1e7224 */ /* 0x002fc400078e0022 */
[----:B------:R-:W-:Y:S01]  /*14c0*/  IMAD.WIDE R34, R5, 0x2, R32 ;  /* 0x0000000205227825 */ /* 0x000fe200078e0220 */
[----:B------:R-:W-:-:S05]  /*14d0*/  PRMT R61, RZ, 0x7610, R61 ;  /* 0x00007610ff3d7816 */ /* 0x000fca000000003d */
[----:B------:R0:W5:Y:S02]  /*14e0*/  @!P0 LDG.E.U16 R25, desc[UR6][R34.64] ;  /* 0x0000000622198981 */ /* 0x000164000c1e1500 */
[----:B0-----:R-:W-:Y:S02]  /*14f0*/  IMAD.MOV.U32 R34, RZ, RZ, R36 ;  /* 0x000000ffff227224 */ /* 0x001fe400078e0024 */
[----:B------:R-:W-:Y:S02]  /*1500*/  IMAD.MOV.U32 R35, RZ, RZ, R37 ;  /* 0x000000ffff237224 */ /* 0x000fe400078e0025 */
[----:B------:R-:W-:Y:S01]  /*1510*/  IMAD.WIDE R36, R5, 0x2, R34 ;  /* 0x0000000205247825 */ /* 0x000fe200078e0222 */
[----:B------:R-:W-:-:S04]  /*1520*/  PRMT R60, RZ, 0x7610, R60 ;  /* 0x00007610ff3c7816 */ /* 0x000fc8000000003c */
[----:B------:R0:W5:Y:S01]  /*1530*/  @!P0 LDG.E.U16 R61, desc[UR6][R36.64] ;  /* 0x00000006243d8981 */ /* 0x000162000c1e1500 */
[--C-:B------:R-:W-:Y:S01]  /*1540*/  IMAD.MOV.U32 R31, RZ, RZ, R57.reuse ;  /* 0x000000ffff1f7224 */ /* 0x100fe200078e0039 */
[----:B------:R-:W-:Y:S01]  /*1550*/  PRMT R57, RZ, 0x7610, R57 ;  /* 0x00007610ff397816 */ /* 0x000fe20000000039 */
[----:B0-----:R-:W-:Y:S02]  /*1560*/  IMAD.MOV.U32 R36, RZ, RZ, R22 ;  /* 0x000000ffff247224 */ /* 0x001fe400078e0016 */
[----:B------:R-:W-:Y:S02]  /*1570*/  IMAD.MOV.U32 R37, RZ, RZ, R39 ;  /* 0x000000ffff257224 */ /* 0x000fe400078e0027 */
[----:B------:R-:W-:-:S04]  /*1580*/  IMAD.WIDE R38, R5, 0x2, R36 ;  /* 0x0000000205267825 */ /* 0x000fc800078e0224 */
[C---:B------:R-:W-:Y:S01]  /*1590*/  IMAD.WIDE R16, R5.reuse, 0x2, R30 ;  /* 0x0000000205107825 */ /* 0x040fe200078e021e */
[----:B------:R0:W5:Y:S04]  /*15a0*/  @!P0 LDG.E.U16 R60, desc[UR6][R38.64] ;  /* 0x00000006263c8981 */ /* 0x000168000c1e1500 */
[----:B------:R1:W5:Y:S01]  /*15b0*/  @!P0 LDG.E.U16 R57, desc[UR6][R16.64] ;  /* 0x0000000610398981 */ /* 0x000362000c1e1500 */
[----:B0-----:R-:W-:Y:S02]  /*15c0*/  IMAD.MOV.U32 R38, RZ, RZ, R18 ;  /* 0x000000ffff267224 */ /* 0x001fe400078e0012 */
[--C-:B------:R-:W-:Y:S01]  /*15d0*/  IMAD.MOV.U32 R39, RZ, RZ, R23.reuse ;  /* 0x000000ffff277224 */ /* 0x100fe200078e0017 */
[----:B------:R-:W-:Y:S01]  /*15e0*/  PRMT R23, RZ, 0x7610, R23 ;  /* 0x00007610ff177816 */ /* 0x000fe20000000017 */
[----:B-1----:R-:W-:Y:S01]  /*15f0*/  IMAD.WIDE R16, R5, 0x2, R38 ;  /* 0x0000000205107825 */ /* 0x002fe200078e0226 */
[----:B------:R-:W-:-:S04]  /*1600*/  PRMT R18, RZ, 0x7610, R18 ;  /* 0x00007610ff127816 */ /* 0x000fc80000000012 */
[----:B------:R0:W5:Y:S01]  /*1610*/  @!P0 LDG.E.U16 R23, desc[UR6][R16.64] ;  /* 0x0000000610178981 */ /* 0x000162000c1e1500 */
[----:B------:R-:W-:Y:S02]  /*1620*/  PRMT R22, RZ, 0x7610, R22 ;  /* 0x00007610ff167816 */ /* 0x000fe40000000016 */
[----:B------:R-:W-:Y:S01]  /*1630*/  PRMT R24, RZ, 0x7610, R24 ;  /* 0x00007610ff187816 */ /* 0x000fe20000000018 */
[----:B0-----:R-:W-:-:S05]  /*1640*/  IMAD.WIDE R16, R5, 0x2, R40 ;  /* 0x0000000205107825 */ /* 0x001fca00078e0228 */
[----:B------:R0:W5:Y:S02]  /*1650*/  @!P0 LDG.E.U16 R18, desc[UR6][R16.64] ;  /* 0x0000000610128981 */ /* 0x000164000c1e1500 */
[----:B0-----:R-:W-:-:S05]  /*1660*/  IMAD.WIDE R16, R5, 0x2, R42 ;  /* 0x0000000205107825 */ /* 0x001fca00078e022a */
[----:B------:R-:W5:Y:S04]  /*1670*/  @!P0 LDG.E.U16 R22, desc[UR6][R16.64] ;  /* 0x0000000610168981 */ /* 0x000f68000c1e1500 */
[----:B--2---:R0:W-:Y:S02]  /*1680*/  STS.U16 [R4+UR4+0x900], R27 ;  /* 0x0009001b04007988 */ /* 0x0041e40008000404 */
[----:B0-----:R-:W-:-:S05]  /*1690*/  IMAD.WIDE R26, R5, 0x2, R44 ;  /* 0x00000002051a7825 */ /* 0x001fca00078e022c */
[----:B------:R-:W2:Y:S04]  /*16a0*/  @!P0 LDG.E.U16 R24, desc[UR6][R26.64] ;  /* 0x000000061a188981 */ /* 0x000ea8000c1e1500 */
[----:B---3--:R-:W-:Y:S04]  /*16b0*/  STS.U16 [R4+UR4+0x800], R20 ;  /* 0x0008001404007988 */ /* 0x008fe80008000404 */
[----:B----4-:R-:W-:Y:S04]  /*16c0*/  STS.U16 [R4+UR4+0xa00], R19 ;  /* 0x000a001304007988 */ /* 0x010fe80008000404 */
[----:B-----5:R-:W-:Y:S04]  /*16d0*/  STS.U16 [R4+UR4+0xb00], R21 ;  /* 0x000b001504007988 */ /* 0x020fe80008000404 */
[----:B------:R-:W-:Y:S04]  /*16e0*/  STS.U16 [R4+UR4], R25 ;  /* 0x0000001904007988 */ /* 0x000fe80008000404 */
[----:B------:R-:W-:Y:S04]  /*16f0*/  STS.U16 [R4+UR4+0x200], R61 ;  /* 0x0002003d04007988 */ /* 0x000fe80008000404 */
[----:B------:R-:W-:Y:S04]  /*1700*/  STS.U16 [R4+UR4+0x400], R23 ;  /* 0x0004001704007988 */ /* 0x000fe80008000404 */
[----:B------:R-:W-:Y:S04]  /*1710*/  STS.U16 [R4+UR4+0x600], R22 ;  /* 0x0006001604007988 */ /* 0x000fe80008000404 */
[----:B------:R-:W-:Y:S04]  /*1720*/  STS.U16 [R0+UR4+0x100], R57 ;  /* 0x0001003900007988 */ /* 0x000fe80008000404 */
[----:B------:R-:W-:Y:S04]  /*1730*/  STS.U16 [R0+UR4+0x300], R60 ;  /* 0x0003003c00007988 */ /* 0x000fe80008000404 */
[----:B------:R-:W-:Y:S01]  /*1740*/  STS.U16 [R0+UR4+0x500], R18 ;  /* 0x0005001200007988 */ /* 0x000fe20008000404 */
[----:B------:R-:W-:-:S05]  /*1750*/  VIADD R2, R2, 0xffffffff ;  /* 0xffffffff02027836 */ /* 0x000fca0000000000 */
[----:B------:R-:W-:Y:S01]  /*1760*/  ISETP.NE.U32.AND P0, PT, R2, RZ, PT ;  /* 0x000000ff0200720c */ /* 0x000fe20003f05070 */
[----:B------:R-:W-:Y:S01]  /*1770*/  IMAD.WIDE R36, R3, 0x2, R36 ;  /* 0x0000000203247825 */ /* 0x000fe200078e0224 */
[----:B------:R-:W-:-:S03]  /*1780*/  UIADD3 UR5, UR5, -0x20, URZ ;  /* 0xffffffe005057890 */ /* 0x000fc6000fffe03f */
[----:B------:R-:W-:-:S04]  /*1790*/  IMAD.WIDE R44, R3, 0x2, R44 ;  /* 0x00000002032c7825 */ /* 0x000fc800078e022c */
[----:B------:R-:W-:-:S04]  /*17a0*/  IMAD.WIDE R42, R3, 0x2, R42 ;  /* 0x00000002032a7825 */ /* 0x000fc800078e022a */
[----:B------:R-:W-:-:S04]  /*17b0*/  IMAD.WIDE R40, R3, 0x2, R40 ;  /* 0x0000000203287825 */ /* 0x000fc800078e0228 */
[----:B------:R-:W-:Y:S01]  /*17c0*/  IMAD.WIDE R58, R6, 0x2, R58 ;  /* 0x00000002063a7825 */ /* 0x000fe200078e023a */
[----:B--2---:R-:W-:Y:S01]  /*17d0*/  STS.U16 [R0+UR4+0x700], R24 ;  /* 0x0007001800007988 */ /* 0x004fe20008000404 */
[----:B------:R-:W-:Y:S06]  /*17e0*/  BAR.SYNC.DEFER_BLOCKING 0x0 ;  /* 0x0000000000007b1d */ /* 0x000fec0000010000 */
[----:B------:R-:W-:Y:S04]  /*17f0*/  LDSM.16.MT88.4 R16, [R47+0x800] ;  /* 0x000800002f10783b */ /* 0x000fe80000004200 */
[----:B------:R-:W0:Y:S04]  /*1800*/  LDSM.16.M88.4 R20, [R48] ;  /* 0x000000003014783b */ /* 0x000e280000000200 */
[----:B------:R-:W1:Y:S01]  /*1810*/  LDSM.16.MT88.4 R24, [R47+0xa00] ;  /* 0x000a00002f18783b */ /* 0x000e620000004200 */
[----:B0-----:R-:W-:Y:S07]  /*1820*/  HMMA.16816.F32.BF16 R12, R16, R20, R12 ;  /* 0x00000014100c723c */ /* 0x001fee000004180c */
[----:B------:R-:W-:-:S04]  /*1830*/  IMAD.WIDE R16, R3, 0x2, R34 ;  /* 0x0000000203107825 */ /* 0x000fc800078e0222 */
[----:B------:R-:W-:-:S04]  /*1840*/  IMAD.WIDE R34, R3, 0x2, R30 ;  /* 0x0000000203227825 */ /* 0x000fc800078e021e */
[----:B------:R-:W-:-:S04]  /*1850*/  IMAD.WIDE R18, R3, 0x2, R38 ;  /* 0x0000000203127825 */ /* 0x000fc800078e0226 */
[----:B------:R-:W-:-:S05]  /*1860*/  IMAD.MOV.U32 R39, RZ, RZ, R37 ;  /* 0x000000ffff277224 */ /* 0x000fca00078e0025 */
[----:B-1----:R-:W-:Y:S01]  /*1870*/  HMMA.16816.F32.BF16 R12, R24, R22, R12 ;  /* 0x00000016180c723c */ /* 0x002fe2000004180c */
[----:B------:R-:W-:Y:S02]  /*1880*/  IMAD.MOV.U32 R57, RZ, RZ, R35 ;  /* 0x000000ffff397224 */ /* 0x000fe400078e0023 */
[----:B------:R-:W-:-:S04]  /*1890*/  IMAD.MOV.U32 R37, RZ, RZ, R17 ;  /* 0x000000ffff257224 */ /* 0x000fc800078e0011 */
[----:B------:R-:W-:-:S04]  /*18a0*/  IMAD.WIDE R26, R3, 0x2, R32 ;  /* 0x00000002031a7825 */ /* 0x000fc800078e0220 */
[----:B------:R-:W-:Y:S02]  /*18b0*/  IMAD.MOV.U32 R22, RZ, RZ, R36 ;  /* 0x000000ffff167224 */ /* 0x000fe400078e0024 */
[----:B------:R-:W-:Y:S02]  /*18c0*/  IMAD.MOV.U32 R23, RZ, RZ, R19 ;  /* 0x000000ffff177224 */ /* 0x000fe400078e0013 */
[----:B------:R-:W-:Y:S02]  /*18d0*/  IMAD.MOV.U32 R36, RZ, RZ, R16 ;  /* 0x000000ffff247224 */ /* 0x000fe400078e0010 */
[----:B------:R-:W-:Y:S01]  /*18e0*/  IMAD.MOV.U32 R35, RZ, RZ, R27 ;  /* 0x000000ffff237224 */ /* 0x000fe200078e001b */
[----:B------:R-:W-:Y:S06]  /*18f0*/  @P0 BRA `(.L_x_1) ;  /* 0xfffffff8007c0947 */ /* 0x000fec000383ffff */
[----:B------:R-:W-:Y:S02]  /*1900*/  F2FP.BF16.F32.PACK_AB R0, R15, R14 ;  /* 0x0000000e0f00723e */ /* 0x000fe400000010ff */
[----:B------:R-:W-:-:S07]  /*1910*/  F2FP.BF16.F32.PACK_AB R13, R13, R12 ;  /* 0x0000000c0d0d723e */ /* 0x000fce00000010ff */
.L_x_0:
[----:B------:R-:W0:Y:S08]  /*1920*/  S2UR UR5, SR_CgaCtaId ;  /* 0x00000000000579c3 */ /* 0x000e300000008800 */
[----:B------:R-:W-:Y:S01]  /*1930*/  BAR.SYNC.DEFER_BLOCKING 0x0 ;  /* 0x0000000000007b1d */ /* 0x000fe20000010000 */
[----:B------:R-:W-:Y:S02]  /*1940*/  LOP3.LUT R51, R51, 0x80, RZ, 0xc0, !PT ;  /* 0x0000008033337812 */ /* 0x000fe400078ec0ff */
[----:B------:R-:W-:-:S02]  /*1950*/  SHF.R.U32.HI R2, RZ, 0x4, R56 ;  /* 0x00000004ff027819 */ /* 0x000fc40000011638 */
[----:B------:R-:W-:Y:S01]  /*1960*/  LOP3.LUT R51, R51, 0x1c, R56, 0xf8, !PT ;  /* 0x0000001c33337812 */ /* 0x000fe200078ef838 */
[----:B------:R-:W-:Y:S01]  /*1970*/  UMOV UR4, 0x400 ;  /* 0x0000040000047882 */ /* 0x000fe20000000000 */
[----:B------:R-:W-:Y:S01]  /*1980*/  PRMT R25, R13, 0x7610, R25 ;  /* 0x000076100d197816 */ /* 0x000fe20000000019 */
[----:B------:R-:W-:Y:S01]  /*1990*/  ULDC.64 UR8, c[0x0][0x228] ;  /* 0x00008a0000087ab9 */ /* 0x000fe20000000a00 */
[----:B------:R-:W-:Y:S02]  /*19a0*/  LOP3.LUT R51, R51, 0x2, R2, 0xf8, !PT ;  /* 0x0000000233337812 */ /* 0x000fe400078ef802 */
[C---:B------:R-:W-:Y:S02]  /*19b0*/  PRMT R6, R0.reuse, 0x7610, R6 ;  /* 0x0000761000067816 */ /* 0x040fe40000000006 */
[----:B------:R-:W-:Y:S02]  /*19c0*/  LOP3.LUT R50, R51, R50, RZ, 0xfc, !PT ;  /* 0x0000003233327212 */ /* 0x000fe400078efcff */
[----:B------:R-:W-:-:S02]  /*19d0*/  PRMT R7, R0, 0x7632, R7 ;  /* 0x0000763200077816 */ /* 0x000fc40000000007 */
[----:B------:R-:W-:Y:S02]  /*19e0*/  PRMT R5, R13, 0x7632, R5 ;  /* 0x000076320d057816 */ /* 0x000fe40000000005 */
[C---:B------:R-:W-:Y:S02]  /*19f0*/  LOP3.LUT R0, R50.reuse, 0x40, RZ, 0x3c, !PT ;  /* 0x0000004032007812 */ /* 0x040fe400078e3cff */
[C---:B------:R-:W-:Y:S01]  /*1a00*/  LOP3.LUT R2, R50.reuse, 0x20, RZ, 0x3c, !PT ;  /* 0x0000002032027812 */ /* 0x040fe200078e3cff */
[----:B0-----:R-:W-:Y:S01]  /*1a10*/  ULEA UR4, UR5, UR4, 0x18 ;  /* 0x0000000405047291 */ /* 0x001fe2000f8ec03f */
[----:B------:R-:W-:Y:S02]  /*1a20*/  LOP3.LUT R3, R50, 0x60, RZ, 0x3c, !PT ;  /* 0x0000006032037812 */ /* 0x000fe400078e3cff */
[----:B------:R-:W-:Y:S02]  /*1a30*/  LOP3.LUT R52, R52, 0x300, RZ, 0xc0, !PT ;  /* 0x0000030034347812 */ /* 0x000fe400078ec0ff */
[----:B------:R-:W-:-:S03]  /*1a40*/  ISETP.GE.AND P0, PT, R55, UR8, PT ;  /* 0x0000000837007c0c */ /* 0x000fc6000bf06270 */
[----:B------:R-:W-:Y:S01]  /*1a50*/  IMAD R53, R53, 0x4, R52 ;  /* 0x0000000435357824 */ /* 0x000fe200078e0234 */
[----:B------:R-:W-:Y:S04]  /*1a60*/  STS.U16 [R50+UR4], R25 ;  /* 0x0000001932007988 */ /* 0x000fe80008000404 */
[----:B------:R0:W-:Y:S01]  /*1a70*/  STS.U16 [R0+UR4+0x200], R5 ;  /* 0x0002000500007988 */ /* 0x0001e20008000404 */
[----:B------:R-:W-:-:S03]  /*1a80*/  LOP3.LUT R53, R53, 0x60, R56, 0x78, !PT ;  /* 0x0000006035357812 */ /* 0x000fc600078e7838 */
[----:B------:R1:W-:Y:S04]  /*1a90*/  STS.U16 [R2+UR4+0x100], R6 ;  /* 0x0001000602007988 */ /* 0x0003e80008000404 */
[----:B------:R2:W-:Y:S01]  /*1aa0*/  STS.U16 [R3+UR4+0x300], R7 ;  /* 0x0003000703007988 */ /* 0x0005e20008000404 */
[C-C-:B0-----:R-:W-:Y:S01]  /*1ab0*/  LOP3.LUT R0, R49.reuse, 0x18, R54.reuse, 0xfe, !PT ;  /* 0x0000001831007812 */ /* 0x141fe200078efe36 */
[----:B------:R-:W-:Y:S01]  /*1ac0*/  BAR.SYNC.DEFER_BLOCKING 0x0 ;  /* 0x0000000000007b1d */ /* 0x000fe20000010000 */
[C-C-:B-1----:R-:W-:Y:S02]  /*1ad0*/  LOP3.LUT R2, R49.reuse, 0x10, R54.reuse, 0xfe, !PT ;  /* 0x0000001031027812 */ /* 0x142fe400078efe36 */
[C---:B--2---:R-:W-:Y:S02]  /*1ae0*/  LOP3.LUT R3, R49.reuse, R54, RZ, 0xfc, !PT ;  /* 0x0000003631037212 */ /* 0x044fe400078efcff */
[----:B------:R-:W-:-:S02]  /*1af0*/  LOP3.LUT R49, R49, 0x8, R54, 0xfe, !PT ;  /* 0x0000000831317812 */ /* 0x000fc400078efe36 */
[----:B------:R-:W-:Y:S02]  /*1b00*/  ISETP.LT.AND P3, PT, R3, UR9, !P0 ;  /* 0x0000000903007c0c */ /* 0x000fe4000c761270 */
[----:B------:R-:W-:Y:S01]  /*1b10*/  ISETP.LT.AND P2, PT, R49, UR9, !P0 ;  /* 0x0000000931007c0c */ /* 0x000fe2000c741270 */
[----:B------:R-:W0:Y:S04]  /*1b20*/  LDS R11, [R53+UR4] ;  /* 0x00000004350b7984 */ /* 0x000e280008000800 */
[----:B------:R-:W1:Y:S01]  /*1b30*/  LDS R13, [R53+UR4+0x80] ;  /* 0x00008004350d7984 */ /* 0x000e620008000800 */
[----:B------:R-:W-:Y:S02]  /*1b40*/  ULDC UR4, c[0x0][0x244] ;  /* 0x0000910000047ab9 */ /* 0x000fe40000000800 */
[----:B------:R-:W-:Y:S01]  /*1b50*/  IMAD R4, R55, UR4, RZ ;  /* 0x0000000437047c24 */ /* 0x000fe2000f8e02ff */
[----:B------:R-:W-:-:S04]  /*1b60*/  ULDC.64 UR4, c[0x0][0x220] ;  /* 0x0000880000047ab9 */ /* 0x000fc80000000a00 */
[C---:B------:R-:W-:Y:S01]  /*1b70*/  LEA R8, P1, R4.reuse, UR4, 0x1 ;  /* 0x0000000404087c11 */ /* 0x040fe2000f8208ff */
[----:B------:R-:W-:Y:S02]  /*1b80*/  ULDC UR4, c[0x0][0x248] ;  /* 0x0000920000047ab9 */ /* 0x000fe40000000800 */
[----:B------:R-:W-:Y:S01]  /*1b90*/  IMAD R3, R3, UR4, RZ ;  /* 0x0000000403037c24 */ /* 0x000fe2000f8e02ff */
[----:B------:R-:W-:Y:S01]  /*1ba0*/  LEA.HI.X.SX32 R10, R4, UR5, 0x1, P1 ;  /* 0x00000005040a7c11 */ /* 0x000fe200088f0eff */
[----:B------:R-:W-:Y:S01]  /*1bb0*/  IMAD R49, R49, UR4, RZ ;  /* 0x0000000431317c24 */ /* 0x000fe2000f8e02ff */
[C---:B------:R-:W-:Y:S01]  /*1bc0*/  ISETP.LT.AND P1, PT, R2.reuse, UR9, !P0 ;  /* 0x0000000902007c0c */ /* 0x040fe2000c721270 */
[----:B------:R-:W-:Y:S01]  /*1bd0*/  IMAD R7, R2, UR4, RZ ;  /* 0x0000000402077c24 */ /* 0x000fe2000f8e02ff */
[C---:B------:R-:W-:Y:S01]  /*1be0*/  ISETP.LT.AND P0, PT, R0.reuse, UR9, !P0 ;  /* 0x0000000900007c0c */ /* 0x040fe2000c701270 */
[----:B------:R-:W-:Y:S01]  /*1bf0*/  IMAD R9, R0, UR4, RZ ;  /* 0x0000000400097c24 */ /* 0x000fe2000f8e02ff */
[----:B------:R-:W-:-:S02]  /*1c00*/  LEA R2, P4, R3, R8, 0x1 ;  /* 0x0000000803027211 */ /* 0x000fc400078808ff */
[-C--:B------:R-:W-:Y:S02]  /*1c10*/  LEA R4, P6, R49, R8.reuse, 0x1 ;  /* 0x0000000831047211 */ /* 0x080fe400078c08ff */
[----:B------:R-:W-:Y:S02]  /*1c20*/  LEA R6, P5, R7, R8, 0x1 ;  /* 0x0000000807067211 */ /* 0x000fe400078a08ff */
[-C--:B------:R-:W-:Y:S02]  /*1c30*/  LEA.HI.X.SX32 R3, R3, R10.reuse, 0x1, P4 ;  /* 0x0000000a03037211 */ /* 0x080fe400020f0eff */
[-C--:B------:R-:W-:Y:S02]  /*1c40*/  LEA.HI.X.SX32 R5, R49, R10.reuse, 0x1, P6 ;  /* 0x0000000a31057211 */ /* 0x080fe400030f0eff */
[----:B------:R-:W-:Y:S02]  /*1c50*/  LEA.HI.X.SX32 R7, R7, R10, 0x1, P5 ;  /* 0x0000000a07077211 */ /* 0x000fe400028f0eff */
[----:B------:R-:W-:-:S04]  /*1c60*/  LEA R8, P4, R9, R8, 0x1 ;  /* 0x0000000809087211 */ /* 0x000fc800078808ff */
[----:B------:R-:W-:Y:S02]  /*1c70*/  LEA.HI.X.SX32 R9, R9, R10, 0x1, P4 ;  /* 0x0000000a09097211 */ /* 0x000fe400020f0eff */
[----:B0-----:R-:W-:Y:S01]  /*1c80*/  PRMT R0, R11, 0x7632, R0 ;  /* 0x000076320b007816 */ /* 0x001fe20000000000 */
[----:B------:R0:W-:Y:S04]  /*1c90*/  @P3 STG.E.U16 desc[UR6][R2.64], R11 ;  /* 0x0000000b02003986 */ /* 0x0001e8000c101506 */
[----:B------:R0:W-:Y:S04]  /*1ca0*/  @P2 STG.E.U16 desc[UR6][R4.64], R0 ;  /* 0x0000000004002986 */ /* 0x0001e8000c101506 */
[----:B-1----:R0:W-:Y:S01]  /*1cb0*/  @P1 STG.E.U16 desc[UR6][R6.64], R13 ;  /* 0x0000000d06001986 */ /* 0x0021e2000c101506 */
[----:B------:R-:W-:Y:S05]  /*1cc0*/  @!P0 EXIT ;  /* 0x000000000000894d */ /* 0x000fea0003800000 */
[----:B0-----:R-:W-:-:S05]  /*1cd0*/  PRMT R4, R13, 0x7632, R4 ;  /* 0x000076320d047816 */ /* 0x001fca0000000004 */
[----:B------:R-:W-:Y:S01]  /*1ce0*/  STG.E.U16 desc[UR6][R8.64], R4 ;  /* 0x0000000408007986 */ /* 0x000fe2000c101506 */
[----:B------:R-:W-:Y:S05]  /*1cf0*/  EXIT ;  /* 0x000000000000794d */ /* 0x000fea0003800000 */
.L_x_2:
[----:B------:R-:W-:-:S00]  /*1d00*/  BRA `(.L_x_2) ;  /* 0xfffffffc00fc7947 */ /* 0x000fc0000383ffff */
[----:B------:R-:W-:-:S00]  /*1d10*/  NOP ;  /* 0x0000000000007918 */ /* 0x000fc00000000000 */
        /* <DEDUP_REMOVED lines=14> */
.L_x_3:


//--------------------- .nv.shared.matmul_kernel  --------------------------
	.section	.nv.shared.matmul_kernel,"aw",@nobits
	.sectionflags	@""
	.align	16
	.zero		1024


//--------------------- .nv.shared.reserved.0     --------------------------
	.section	.nv.shared.reserved.0,"aw",@nobits
	.weak		__nv_reservedSMEM_offset_0_alias
	.size		__nv_reservedSMEM_offset_0_alias, 0, 0
	.other		__nv_reservedSMEM_offset_0_alias,@"STO_CUDA_RESERVED_SHARED STV_DEFAULT"
__nv_reservedSMEM_offset_0_alias:
	.zero		0


//--------------------- .nv.constant0.matmul_kernel --------------------------
	.section	.nv.constant0.matmul_kernel,"a",@progbits
	.sectionflags	@""
	.align	4
.nv.constant0.matmul_kernel:
	.zero		608


//--------------------- SYMBOLS --------------------------

	.type		.nv.reservedSmem.offset0,@object
	.size		.nv.reservedSmem.offset0,0x4
